//
// Generated by NVIDIA NVVM Compiler
//
// Compiler Build ID: CL-36424714
// Cuda compilation tools, release 13.0, V13.0.88
// Based on NVVM 20.0.0
//

.version 9.0
.target sm_100
.address_size 64

	// .globl	_Z10ISTOGRAMMAPfiPKfiiiiiiiiii
.const .align 4 .b8 bins_limits[164];
.extern .shared .align 16 .b8 SLICE[];

.visible .entry _Z10ISTOGRAMMAPfiPKfiiiiiiiiii(
	.param .u64 .ptr .align 1 _Z10ISTOGRAMMAPfiPKfiiiiiiiiii_param_0,
	.param .u32 _Z10ISTOGRAMMAPfiPKfiiiiiiiiii_param_1,
	.param .u64 .ptr .align 1 _Z10ISTOGRAMMAPfiPKfiiiiiiiiii_param_2,
	.param .u32 _Z10ISTOGRAMMAPfiPKfiiiiiiiiii_param_3,
	.param .u32 _Z10ISTOGRAMMAPfiPKfiiiiiiiiii_param_4,
	.param .u32 _Z10ISTOGRAMMAPfiPKfiiiiiiiiii_param_5,
	.param .u32 _Z10ISTOGRAMMAPfiPKfiiiiiiiiii_param_6,
	.param .u32 _Z10ISTOGRAMMAPfiPKfiiiiiiiiii_param_7,
	.param .u32 _Z10ISTOGRAMMAPfiPKfiiiiiiiiii_param_8,
	.param .u32 _Z10ISTOGRAMMAPfiPKfiiiiiiiiii_param_9,
	.param .u32 _Z10ISTOGRAMMAPfiPKfiiiiiiiiii_param_10,
	.param .u32 _Z10ISTOGRAMMAPfiPKfiiiiiiiiii_param_11,
	.param .u32 _Z10ISTOGRAMMAPfiPKfiiiiiiiiii_param_12
)
{
	.reg .pred 	%p<232>;
	.reg .b32 	%r<580>;
	.reg .b32 	%f<307>;
	.reg .b64 	%rd<65>;

	ld.param.u64 	%rd5, [_Z10ISTOGRAMMAPfiPKfiiiiiiiiii_param_0];
	ld.param.u32 	%r159, [_Z10ISTOGRAMMAPfiPKfiiiiiiiiii_param_1];
	ld.param.u64 	%rd6, [_Z10ISTOGRAMMAPfiPKfiiiiiiiiii_param_2];
	ld.param.u32 	%r160, [_Z10ISTOGRAMMAPfiPKfiiiiiiiiii_param_3];
	ld.param.u32 	%r161, [_Z10ISTOGRAMMAPfiPKfiiiiiiiiii_param_4];
	ld.param.u32 	%r162, [_Z10ISTOGRAMMAPfiPKfiiiiiiiiii_param_5];
	ld.param.u32 	%r165, [_Z10ISTOGRAMMAPfiPKfiiiiiiiiii_param_6];
	ld.param.u32 	%r166, [_Z10ISTOGRAMMAPfiPKfiiiiiiiiii_param_7];
	ld.param.u32 	%r167, [_Z10ISTOGRAMMAPfiPKfiiiiiiiiii_param_8];
	ld.param.u32 	%r168, [_Z10ISTOGRAMMAPfiPKfiiiiiiiiii_param_9];
	ld.param.u32 	%r163, [_Z10ISTOGRAMMAPfiPKfiiiiiiiiii_param_10];
	ld.param.u32 	%r169, [_Z10ISTOGRAMMAPfiPKfiiiiiiiiii_param_11];
	ld.param.u32 	%r164, [_Z10ISTOGRAMMAPfiPKfiiiiiiiiii_param_12];
	neg.s32 	%r1, %r164;
	cvta.to.global.u64 	%rd1, %rd5;
	cvta.to.global.u64 	%rd2, %rd6;
	mov.u32 	%r2, %ntid.x;
	shl.b32 	%r3, %r164, 1;
	add.s32 	%r4, %r3, %r2;
	mov.u32 	%r5, %ntid.y;
	add.s32 	%r6, %r3, %r5;
	mov.u32 	%r170, %ctaid.x;
	mul.lo.s32 	%r171, %r170, %r2;
	add.s32 	%r7, %r165, %r171;
	mov.u32 	%r172, %ctaid.y;
	mul.lo.s32 	%r173, %r172, %r5;
	add.s32 	%r8, %r167, %r173;
	mov.u32 	%r9, %tid.y;
	mov.u32 	%r10, %tid.x;
	mad.lo.s32 	%r11, %r9, %r2, %r10;
	sub.s32 	%r12, %r166, %r165;
	sub.s32 	%r13, %r168, %r167;
	sub.s32 	%r14, %r169, %r163;
	add.s32 	%r15, %r10, %r171;
	add.s32 	%r16, %r9, %r173;
	setp.lt.s32 	%p7, %r159, 1;
	@%p7 bra 	$L__BB0_12;
	mul.lo.s32 	%r17, %r2, %r5;
	mad.lo.s32 	%r18, %r6, %r4, %r11;
	add.s32 	%r175, %r159, -1;
	and.b32  	%r19, %r159, 7;
	setp.lt.u32 	%p8, %r175, 7;
	mov.b32 	%r539, 0;
	@%p8 bra 	$L__BB0_4;
	and.b32  	%r539, %r159, 2147483640;
	mov.b32 	%r537, 0;
$L__BB0_3:
	.pragma "nounroll";
	mad.lo.s32 	%r177, %r17, %r537, %r18;
	shl.b32 	%r178, %r177, 2;
	mov.u32 	%r179, SLICE;
	add.s32 	%r180, %r179, %r178;
	mov.b32 	%r181, 0;
	st.shared.u32 	[%r180], %r181;
	shl.b32 	%r182, %r17, 2;
	add.s32 	%r183, %r180, %r182;
	st.shared.u32 	[%r183], %r181;
	add.s32 	%r184, %r183, %r182;
	st.shared.u32 	[%r184], %r181;
	add.s32 	%r185, %r184, %r182;
	st.shared.u32 	[%r185], %r181;
	add.s32 	%r186, %r185, %r182;
	st.shared.u32 	[%r186], %r181;
	add.s32 	%r187, %r186, %r182;
	st.shared.u32 	[%r187], %r181;
	add.s32 	%r188, %r187, %r182;
	st.shared.u32 	[%r188], %r181;
	add.s32 	%r189, %r188, %r182;
	st.shared.u32 	[%r189], %r181;
	add.s32 	%r537, %r537, 8;
	setp.ne.s32 	%p9, %r537, %r539;
	@%p9 bra 	$L__BB0_3;
$L__BB0_4:
	setp.eq.s32 	%p10, %r19, 0;
	@%p10 bra 	$L__BB0_12;
	and.b32  	%r24, %r159, 3;
	setp.lt.u32 	%p11, %r19, 4;
	@%p11 bra 	$L__BB0_7;
	mad.lo.s32 	%r190, %r17, %r539, %r18;
	shl.b32 	%r191, %r190, 2;
	mov.u32 	%r192, SLICE;
	add.s32 	%r193, %r192, %r191;
	mov.b32 	%r194, 0;
	st.shared.u32 	[%r193], %r194;
	shl.b32 	%r195, %r17, 2;
	add.s32 	%r196, %r193, %r195;
	st.shared.u32 	[%r196], %r194;
	add.s32 	%r197, %r196, %r195;
	st.shared.u32 	[%r197], %r194;
	add.s32 	%r198, %r197, %r195;
	st.shared.u32 	[%r198], %r194;
	add.s32 	%r539, %r539, 4;
$L__BB0_7:
	setp.eq.s32 	%p12, %r24, 0;
	@%p12 bra 	$L__BB0_12;
	setp.eq.s32 	%p13, %r24, 1;
	@%p13 bra 	$L__BB0_10;
	mad.lo.s32 	%r199, %r17, %r539, %r18;
	shl.b32 	%r200, %r199, 2;
	mov.u32 	%r201, SLICE;
	add.s32 	%r202, %r201, %r200;
	mov.b32 	%r203, 0;
	st.shared.u32 	[%r202], %r203;
	shl.b32 	%r204, %r17, 2;
	add.s32 	%r205, %r202, %r204;
	st.shared.u32 	[%r205], %r203;
	add.s32 	%r539, %r539, 2;
$L__BB0_10:
	and.b32  	%r206, %r159, 1;
	setp.eq.b32 	%p14, %r206, 1;
	not.pred 	%p15, %p14;
	@%p15 bra 	$L__BB0_12;
	mad.lo.s32 	%r207, %r17, %r539, %r18;
	shl.b32 	%r208, %r207, 2;
	mov.u32 	%r209, SLICE;
	add.s32 	%r210, %r209, %r208;
	mov.b32 	%r211, 0;
	st.shared.u32 	[%r210], %r211;
$L__BB0_12:
	bar.sync 	0;
	setp.lt.s32 	%p16, %r164, %r1;
	@%p16 bra 	$L__BB0_31;
	mul.lo.s32 	%r29, %r6, %r4;
	mul.lo.s32 	%r30, %r5, %r2;
	add.s32 	%r31, %r164, %r9;
	add.s32 	%r32, %r164, %r10;
	cvt.rn.f32.s32 	%f1, %r159;
	add.s32 	%r33, %r29, %r11;
	add.s32 	%r212, %r159, 1;
	and.b32  	%r34, %r212, 7;
	add.s32 	%r213, %r3, 1;
	and.b32  	%r35, %r212, -8;
	and.b32  	%r36, %r212, 3;
	and.b32  	%r37, %r213, -4;
	and.b32  	%r38, %r164, 1;
	mov.u64 	%rd19, bins_limits;
	mov.u32 	%r541, %r1;
$L__BB0_14:
	setp.ge.s32 	%p17, %r11, %r29;
	@%p17 bra 	$L__BB0_70;
	setp.lt.s32 	%p18, %r159, 0;
	@%p18 bra 	$L__BB0_68;
	add.s32 	%r214, %r541, %r163;
	mul.lo.s32 	%r46, %r214, %r161;
	setp.lt.s32 	%p19, %r214, %r162;
	setp.gt.s32 	%p20, %r214, -1;
	and.pred  	%p2, %p20, %p19;
	mov.u32 	%r543, %r11;
$L__BB0_17:
	div.s32 	%r215, %r543, %r4;
	mul.lo.s32 	%r216, %r215, %r4;
	sub.s32 	%r217, %r543, %r216;
	sub.s32 	%r218, %r7, %r164;
	add.s32 	%r50, %r218, %r217;
	sub.s32 	%r219, %r8, %r164;
	add.s32 	%r51, %r219, %r215;
	setp.gt.s32 	%p21, %r50, -1;
	setp.lt.s32 	%p22, %r50, %r160;
	and.pred  	%p23, %p21, %p22;
	setp.gt.s32 	%p24, %r51, -1;
	setp.lt.s32 	%p25, %r51, %r161;
	and.pred  	%p26, %p24, %p25;
	and.pred  	%p28, %p23, %p26;
	and.pred  	%p29, %p28, %p2;
	mov.f32 	%f280, 0f00000000;
	not.pred 	%p30, %p29;
	@%p30 bra 	$L__BB0_19;
	add.s32 	%r220, %r51, %r46;
	mad.lo.s32 	%r221, %r220, %r160, %r50;
	mul.wide.s32 	%rd7, %r221, 4;
	add.s64 	%rd8, %rd2, %rd7;
	ld.global.f32 	%f280, [%rd8];
$L__BB0_19:
	setp.lt.u32 	%p31, %r159, 7;
	mov.f32 	%f288, 0fBF800000;
	mov.b32 	%r546, 0;
	@%p31 bra 	$L__BB0_22;
	mov.f32 	%f288, 0fBF800000;
	mov.b32 	%r544, 0;
$L__BB0_21:
	.pragma "nounroll";
	mul.wide.u32 	%rd9, %r544, 4;
	add.s64 	%rd11, %rd19, %rd9;
	ld.const.f32 	%f70, [%rd11];
	setp.ge.f32 	%p32, %f280, %f70;
	cvt.rn.f32.u32 	%f71, %r544;
	selp.f32 	%f72, %f71, %f288, %p32;
	add.s32 	%r224, %r544, 1;
	ld.const.f32 	%f73, [%rd11+4];
	setp.ge.f32 	%p33, %f280, %f73;
	cvt.rn.f32.u32 	%f74, %r224;
	selp.f32 	%f75, %f74, %f72, %p33;
	add.s32 	%r225, %r544, 2;
	ld.const.f32 	%f76, [%rd11+8];
	setp.ge.f32 	%p34, %f280, %f76;
	cvt.rn.f32.u32 	%f77, %r225;
	selp.f32 	%f78, %f77, %f75, %p34;
	add.s32 	%r226, %r544, 3;
	ld.const.f32 	%f79, [%rd11+12];
	setp.ge.f32 	%p35, %f280, %f79;
	cvt.rn.f32.u32 	%f80, %r226;
	selp.f32 	%f81, %f80, %f78, %p35;
	add.s32 	%r227, %r544, 4;
	ld.const.f32 	%f82, [%rd11+16];
	setp.ge.f32 	%p36, %f280, %f82;
	cvt.rn.f32.u32 	%f83, %r227;
	selp.f32 	%f84, %f83, %f81, %p36;
	add.s32 	%r228, %r544, 5;
	ld.const.f32 	%f85, [%rd11+20];
	setp.ge.f32 	%p37, %f280, %f85;
	cvt.rn.f32.u32 	%f86, %r228;
	selp.f32 	%f87, %f86, %f84, %p37;
	add.s32 	%r229, %r544, 6;
	ld.const.f32 	%f88, [%rd11+24];
	setp.ge.f32 	%p38, %f280, %f88;
	cvt.rn.f32.u32 	%f89, %r229;
	selp.f32 	%f90, %f89, %f87, %p38;
	add.s32 	%r230, %r544, 7;
	ld.const.f32 	%f91, [%rd11+28];
	setp.ge.f32 	%p39, %f280, %f91;
	cvt.rn.f32.u32 	%f92, %r230;
	selp.f32 	%f288, %f92, %f90, %p39;
	add.s32 	%r544, %r544, 8;
	setp.ne.s32 	%p40, %r544, %r35;
	mov.u32 	%r546, %r35;
	@%p40 bra 	$L__BB0_21;
$L__BB0_22:
	setp.eq.s32 	%p41, %r34, 0;
	@%p41 bra 	$L__BB0_30;
	add.s32 	%r231, %r34, -1;
	setp.lt.u32 	%p42, %r231, 3;
	@%p42 bra 	$L__BB0_25;
	mul.wide.u32 	%rd12, %r546, 4;
	add.s64 	%rd14, %rd19, %rd12;
	ld.const.f32 	%f94, [%rd14];
	setp.ge.f32 	%p43, %f280, %f94;
	cvt.rn.f32.u32 	%f95, %r546;
	selp.f32 	%f96, %f95, %f288, %p43;
	add.s32 	%r232, %r546, 1;
	ld.const.f32 	%f97, [%rd14+4];
	setp.ge.f32 	%p44, %f280, %f97;
	cvt.rn.f32.u32 	%f98, %r232;
	selp.f32 	%f99, %f98, %f96, %p44;
	add.s32 	%r233, %r546, 2;
	ld.const.f32 	%f100, [%rd14+8];
	setp.ge.f32 	%p45, %f280, %f100;
	cvt.rn.f32.u32 	%f101, %r233;
	selp.f32 	%f102, %f101, %f99, %p45;
	add.s32 	%r234, %r546, 3;
	ld.const.f32 	%f103, [%rd14+12];
	setp.ge.f32 	%p46, %f280, %f103;
	cvt.rn.f32.u32 	%f104, %r234;
	selp.f32 	%f288, %f104, %f102, %p46;
	add.s32 	%r546, %r546, 4;
$L__BB0_25:
	setp.eq.s32 	%p47, %r36, 0;
	@%p47 bra 	$L__BB0_30;
	and.b32  	%r235, %r159, 3;
	setp.eq.s32 	%p48, %r235, 0;
	@%p48 bra 	$L__BB0_28;
	mul.wide.u32 	%rd15, %r546, 4;
	add.s64 	%rd17, %rd19, %rd15;
	ld.const.f32 	%f106, [%rd17];
	setp.ge.f32 	%p49, %f280, %f106;
	cvt.rn.f32.u32 	%f107, %r546;
	selp.f32 	%f108, %f107, %f288, %p49;
	add.s32 	%r236, %r546, 1;
	ld.const.f32 	%f109, [%rd17+4];
	setp.ge.f32 	%p50, %f280, %f109;
	cvt.rn.f32.u32 	%f110, %r236;
	selp.f32 	%f288, %f110, %f108, %p50;
	add.s32 	%r546, %r546, 2;
$L__BB0_28:
	and.b32  	%r237, %r159, 1;
	setp.eq.b32 	%p51, %r237, 1;
	@%p51 bra 	$L__BB0_30;
	mul.wide.u32 	%rd18, %r546, 4;
	add.s64 	%rd20, %rd19, %rd18;
	ld.const.f32 	%f111, [%rd20];
	setp.ge.f32 	%p52, %f280, %f111;
	cvt.rn.f32.u32 	%f112, %r546;
	selp.f32 	%f288, %f112, %f288, %p52;
$L__BB0_30:
	shl.b32 	%r238, %r543, 2;
	mov.u32 	%r239, SLICE;
	add.s32 	%r240, %r239, %r238;
	st.shared.f32 	[%r240], %f288;
	add.s32 	%r543, %r543, %r30;
	setp.lt.s32 	%p53, %r543, %r29;
	@%p53 bra 	$L__BB0_17;
	bra.uni 	$L__BB0_70;
$L__BB0_31:
	add.s32 	%r39, %r3, %r5;
	setp.lt.s32 	%p81, %r159, 1;
	@%p81 bra 	$L__BB0_49;
	setp.ge.s32 	%p82, %r15, %r12;
	setp.ge.s32 	%p83, %r16, %r13;
	or.pred  	%p1, %p82, %p83;
	mul.lo.s32 	%r40, %r2, %r5;
	mad.lo.s32 	%r41, %r39, %r4, %r11;
	mad.lo.s32 	%r298, %r16, %r12, %r15;
	mul.lo.s32 	%r42, %r298, %r159;
	add.s32 	%r299, %r159, -1;
	and.b32  	%r43, %r159, 7;
	setp.lt.u32 	%p84, %r299, 7;
	mov.b32 	%r552, 0;
	@%p84 bra 	$L__BB0_37;
	and.b32  	%r552, %r159, 2147483640;
	mov.b32 	%r555, 0;
$L__BB0_34:
	.pragma "nounroll";
	@%p1 bra 	$L__BB0_36;
	mad.lo.s32 	%r301, %r40, %r555, %r41;
	shl.b32 	%r302, %r301, 2;
	mov.u32 	%r303, SLICE;
	add.s32 	%r304, %r303, %r302;
	ld.shared.f32 	%f127, [%r304];
	add.s32 	%r305, %r555, %r42;
	mul.wide.s32 	%rd21, %r305, 4;
	add.s64 	%rd22, %rd1, %rd21;
	st.global.f32 	[%rd22], %f127;
	shl.b32 	%r306, %r40, 2;
	add.s32 	%r307, %r304, %r306;
	ld.shared.f32 	%f128, [%r307];
	st.global.f32 	[%rd22+4], %f128;
	add.s32 	%r308, %r307, %r306;
	ld.shared.f32 	%f129, [%r308];
	st.global.f32 	[%rd22+8], %f129;
	add.s32 	%r309, %r308, %r306;
	ld.shared.f32 	%f130, [%r309];
	st.global.f32 	[%rd22+12], %f130;
	add.s32 	%r310, %r309, %r306;
	ld.shared.f32 	%f131, [%r310];
	st.global.f32 	[%rd22+16], %f131;
	add.s32 	%r311, %r310, %r306;
	ld.shared.f32 	%f132, [%r311];
	st.global.f32 	[%rd22+20], %f132;
	add.s32 	%r312, %r311, %r306;
	ld.shared.f32 	%f133, [%r312];
	st.global.f32 	[%rd22+24], %f133;
	add.s32 	%r313, %r312, %r306;
	ld.shared.f32 	%f134, [%r313];
	st.global.f32 	[%rd22+28], %f134;
$L__BB0_36:
	add.s32 	%r555, %r555, 8;
	setp.eq.s32 	%p85, %r555, %r552;
	@%p85 bra 	$L__BB0_37;
	bra.uni 	$L__BB0_34;
$L__BB0_37:
	setp.eq.s32 	%p86, %r43, 0;
	@%p86 bra 	$L__BB0_49;
	and.b32  	%r75, %r159, 3;
	setp.lt.u32 	%p87, %r43, 4;
	@%p87 bra 	$L__BB0_42;
	@%p1 bra 	$L__BB0_41;
	mad.lo.s32 	%r314, %r40, %r552, %r41;
	shl.b32 	%r315, %r314, 2;
	mov.u32 	%r316, SLICE;
	add.s32 	%r317, %r316, %r315;
	ld.shared.f32 	%f135, [%r317];
	add.s32 	%r318, %r552, %r42;
	mul.wide.s32 	%rd23, %r318, 4;
	add.s64 	%rd24, %rd1, %rd23;
	st.global.f32 	[%rd24], %f135;
	shl.b32 	%r319, %r40, 2;
	add.s32 	%r320, %r317, %r319;
	ld.shared.f32 	%f136, [%r320];
	st.global.f32 	[%rd24+4], %f136;
	add.s32 	%r321, %r320, %r319;
	ld.shared.f32 	%f137, [%r321];
	st.global.f32 	[%rd24+8], %f137;
	add.s32 	%r322, %r321, %r319;
	ld.shared.f32 	%f138, [%r322];
	st.global.f32 	[%rd24+12], %f138;
$L__BB0_41:
	add.s32 	%r552, %r552, 4;
$L__BB0_42:
	setp.eq.s32 	%p88, %r75, 0;
	@%p88 bra 	$L__BB0_49;
	setp.eq.s32 	%p89, %r75, 1;
	@%p89 bra 	$L__BB0_47;
	@%p1 bra 	$L__BB0_46;
	mad.lo.s32 	%r323, %r40, %r552, %r41;
	shl.b32 	%r324, %r323, 2;
	mov.u32 	%r325, SLICE;
	add.s32 	%r326, %r325, %r324;
	ld.shared.f32 	%f139, [%r326];
	add.s32 	%r327, %r552, %r42;
	mul.wide.s32 	%rd25, %r327, 4;
	add.s64 	%rd26, %rd1, %rd25;
	st.global.f32 	[%rd26], %f139;
	shl.b32 	%r328, %r40, 2;
	add.s32 	%r329, %r326, %r328;
	ld.shared.f32 	%f140, [%r329];
	st.global.f32 	[%rd26+4], %f140;
$L__BB0_46:
	add.s32 	%r552, %r552, 2;
$L__BB0_47:
	and.b32  	%r330, %r159, 1;
	setp.eq.b32 	%p90, %r330, 1;
	not.pred 	%p91, %p90;
	or.pred  	%p92, %p91, %p1;
	@%p92 bra 	$L__BB0_49;
	mad.lo.s32 	%r331, %r40, %r552, %r41;
	shl.b32 	%r332, %r331, 2;
	mov.u32 	%r333, SLICE;
	add.s32 	%r334, %r333, %r332;
	ld.shared.f32 	%f141, [%r334];
	add.s32 	%r335, %r552, %r42;
	mul.wide.s32 	%rd27, %r335, 4;
	add.s64 	%rd28, %rd1, %rd27;
	st.global.f32 	[%rd28], %f141;
$L__BB0_49:
	setp.lt.s32 	%p93, %r14, 2;
	@%p93 bra 	$L__BB0_174;
	mul.lo.s32 	%r80, %r39, %r4;
	sub.s32 	%r81, %r7, %r164;
	sub.s32 	%r82, %r8, %r164;
	mul.lo.s32 	%r83, %r5, %r2;
	add.s32 	%r84, %r164, %r9;
	add.s32 	%r85, %r164, %r10;
	cvt.rn.f32.s32 	%f23, %r159;
	add.s32 	%r86, %r80, %r11;
	setp.ge.s32 	%p94, %r15, %r12;
	setp.ge.s32 	%p95, %r16, %r13;
	or.pred  	%p3, %p94, %p95;
	add.s32 	%r337, %r159, 1;
	and.b32  	%r87, %r337, 7;
	and.b32  	%r88, %r337, 3;
	add.s32 	%r338, %r3, 1;
	and.b32  	%r89, %r159, 7;
	and.b32  	%r90, %r337, -8;
	and.b32  	%r91, %r159, 1;
	setp.eq.s32 	%p96, %r91, 0;
	and.b32  	%r92, %r338, -4;
	or.pred  	%p4, %p96, %p3;
	mov.b32 	%r556, 1;
	mov.u64 	%rd40, bins_limits;
	add.s64 	%rd31, %rd40, 16;
$L__BB0_51:
	setp.ge.s32 	%p97, %r11, %r80;
	add.s32 	%r96, %r556, %r163;
	@%p97 bra 	$L__BB0_94;
	setp.lt.s32 	%p98, %r159, 0;
	@%p98 bra 	$L__BB0_92;
	not.b32 	%r339, %r164;
	add.s32 	%r340, %r96, %r339;
	mul.lo.s32 	%r97, %r340, %r161;
	setp.lt.s32 	%p99, %r340, %r162;
	setp.gt.s32 	%p100, %r340, -1;
	and.pred  	%p5, %p100, %p99;
	mov.u32 	%r558, %r11;
$L__BB0_54:
	div.s32 	%r341, %r558, %r4;
	mul.lo.s32 	%r342, %r341, %r4;
	sub.s32 	%r343, %r558, %r342;
	add.s32 	%r101, %r81, %r343;
	add.s32 	%r102, %r82, %r341;
	setp.gt.s32 	%p101, %r101, -1;
	setp.lt.s32 	%p102, %r101, %r160;
	and.pred  	%p103, %p101, %p102;
	setp.gt.s32 	%p104, %r102, -1;
	setp.lt.s32 	%p105, %r102, %r161;
	and.pred  	%p106, %p104, %p105;
	and.pred  	%p108, %p103, %p106;
	and.pred  	%p109, %p108, %p5;
	mov.f32 	%f289, 0f00000000;
	not.pred 	%p110, %p109;
	@%p110 bra 	$L__BB0_56;
	add.s32 	%r344, %r102, %r97;
	mad.lo.s32 	%r345, %r344, %r160, %r101;
	mul.wide.s32 	%rd29, %r345, 4;
	add.s64 	%rd30, %rd2, %rd29;
	ld.global.f32 	%f289, [%rd30];
$L__BB0_56:
	setp.lt.u32 	%p111, %r159, 7;
	mov.f32 	%f297, 0fBF800000;
	mov.b32 	%r561, 0;
	@%p111 bra 	$L__BB0_59;
	mov.f32 	%f297, 0fBF800000;
	mov.b32 	%r559, 0;
	mov.u64 	%rd64, %rd31;
$L__BB0_58:
	.pragma "nounroll";
	ld.const.f32 	%f146, [%rd64+-16];
	setp.ge.f32 	%p112, %f289, %f146;
	cvt.rn.f32.u32 	%f147, %r559;
	selp.f32 	%f148, %f147, %f297, %p112;
	ld.const.f32 	%f149, [%rd64+-12];
	setp.ge.f32 	%p113, %f289, %f149;
	add.s32 	%r348, %r559, 1;
	cvt.rn.f32.u32 	%f150, %r348;
	selp.f32 	%f151, %f150, %f148, %p113;
	ld.const.f32 	%f152, [%rd64+-8];
	setp.ge.f32 	%p114, %f289, %f152;
	add.s32 	%r349, %r559, 2;
	cvt.rn.f32.u32 	%f153, %r349;
	selp.f32 	%f154, %f153, %f151, %p114;
	ld.const.f32 	%f155, [%rd64+-4];
	setp.ge.f32 	%p115, %f289, %f155;
	add.s32 	%r350, %r559, 3;
	cvt.rn.f32.u32 	%f156, %r350;
	selp.f32 	%f157, %f156, %f154, %p115;
	ld.const.f32 	%f158, [%rd64];
	setp.ge.f32 	%p116, %f289, %f158;
	add.s32 	%r351, %r559, 4;
	cvt.rn.f32.u32 	%f159, %r351;
	selp.f32 	%f160, %f159, %f157, %p116;
	ld.const.f32 	%f161, [%rd64+4];
	setp.ge.f32 	%p117, %f289, %f161;
	add.s32 	%r352, %r559, 5;
	cvt.rn.f32.u32 	%f162, %r352;
	selp.f32 	%f163, %f162, %f160, %p117;
	ld.const.f32 	%f164, [%rd64+8];
	setp.ge.f32 	%p118, %f289, %f164;
	add.s32 	%r353, %r559, 6;
	cvt.rn.f32.u32 	%f165, %r353;
	selp.f32 	%f166, %f165, %f163, %p118;
	ld.const.f32 	%f167, [%rd64+12];
	setp.ge.f32 	%p119, %f289, %f167;
	add.s32 	%r354, %r559, 7;
	cvt.rn.f32.u32 	%f168, %r354;
	selp.f32 	%f297, %f168, %f166, %p119;
	add.s64 	%rd64, %rd64, 32;
	add.s32 	%r559, %r559, 8;
	setp.ne.s32 	%p120, %r559, %r90;
	mov.u32 	%r561, %r90;
	@%p120 bra 	$L__BB0_58;
$L__BB0_59:
	setp.eq.s32 	%p121, %r87, 0;
	@%p121 bra 	$L__BB0_67;
	add.s32 	%r355, %r87, -1;
	setp.lt.u32 	%p122, %r355, 3;
	@%p122 bra 	$L__BB0_62;
	mul.wide.u32 	%rd33, %r561, 4;
	add.s64 	%rd35, %rd40, %rd33;
	ld.const.f32 	%f170, [%rd35];
	setp.ge.f32 	%p123, %f289, %f170;
	cvt.rn.f32.u32 	%f171, %r561;
	selp.f32 	%f172, %f171, %f297, %p123;
	add.s32 	%r356, %r561, 1;
	ld.const.f32 	%f173, [%rd35+4];
	setp.ge.f32 	%p124, %f289, %f173;
	cvt.rn.f32.u32 	%f174, %r356;
	selp.f32 	%f175, %f174, %f172, %p124;
	add.s32 	%r357, %r561, 2;
	ld.const.f32 	%f176, [%rd35+8];
	setp.ge.f32 	%p125, %f289, %f176;
	cvt.rn.f32.u32 	%f177, %r357;
	selp.f32 	%f178, %f177, %f175, %p125;
	add.s32 	%r358, %r561, 3;
	ld.const.f32 	%f179, [%rd35+12];
	setp.ge.f32 	%p126, %f289, %f179;
	cvt.rn.f32.u32 	%f180, %r358;
	selp.f32 	%f297, %f180, %f178, %p126;
	add.s32 	%r561, %r561, 4;
$L__BB0_62:
	setp.eq.s32 	%p127, %r88, 0;
	@%p127 bra 	$L__BB0_67;
	setp.eq.s32 	%p128, %r88, 1;
	@%p128 bra 	$L__BB0_65;
	mul.wide.u32 	%rd36, %r561, 4;
	add.s64 	%rd38, %rd40, %rd36;
	ld.const.f32 	%f182, [%rd38];
	setp.ge.f32 	%p129, %f289, %f182;
	cvt.rn.f32.u32 	%f183, %r561;
	selp.f32 	%f184, %f183, %f297, %p129;
	add.s32 	%r359, %r561, 1;
	ld.const.f32 	%f185, [%rd38+4];
	setp.ge.f32 	%p130, %f289, %f185;
	cvt.rn.f32.u32 	%f186, %r359;
	selp.f32 	%f297, %f186, %f184, %p130;
	add.s32 	%r561, %r561, 2;
$L__BB0_65:
	setp.ne.s32 	%p131, %r91, 0;
	@%p131 bra 	$L__BB0_67;
	mul.wide.u32 	%rd39, %r561, 4;
	add.s64 	%rd41, %rd40, %rd39;
	ld.const.f32 	%f187, [%rd41];
	setp.ge.f32 	%p132, %f289, %f187;
	cvt.rn.f32.u32 	%f188, %r561;
	selp.f32 	%f297, %f188, %f297, %p132;
$L__BB0_67:
	shl.b32 	%r360, %r558, 2;
	mov.u32 	%r361, SLICE;
	add.s32 	%r362, %r361, %r360;
	st.shared.f32 	[%r362], %f297;
	add.s32 	%r558, %r558, %r83;
	setp.lt.s32 	%p133, %r558, %r80;
	@%p133 bra 	$L__BB0_54;
	bra.uni 	$L__BB0_94;
$L__BB0_68:
	mov.u32 	%r542, %r11;
$L__BB0_69:
	shl.b32 	%r241, %r542, 2;
	mov.u32 	%r242, SLICE;
	add.s32 	%r243, %r242, %r241;
	mov.b32 	%r244, -1082130432;
	st.shared.u32 	[%r243], %r244;
	add.s32 	%r542, %r542, %r30;
	setp.lt.s32 	%p54, %r542, %r29;
	@%p54 bra 	$L__BB0_69;
$L__BB0_70:
	bar.sync 	0;
	mov.u32 	%r548, %r1;
$L__BB0_71:
	setp.lt.u32 	%p55, %r3, 3;
	add.s32 	%r61, %r32, %r548;
	mov.u32 	%r550, %r1;
	@%p55 bra 	$L__BB0_82;
	mov.u32 	%r550, %r1;
$L__BB0_73:
	.pragma "nounroll";
	add.s32 	%r245, %r31, %r550;
	mad.lo.s32 	%r246, %r245, %r4, %r61;
	shl.b32 	%r247, %r246, 2;
	mov.u32 	%r248, SLICE;
	add.s32 	%r63, %r248, %r247;
	ld.shared.f32 	%f16, [%r63];
	setp.ltu.f32 	%p56, %f16, 0f00000000;
	setp.geu.f32 	%p57, %f16, %f1;
	or.pred  	%p58, %p56, %p57;
	@%p58 bra 	$L__BB0_75;
	cvt.rzi.s32.f32 	%r249, %f16;
	mad.lo.s32 	%r250, %r30, %r249, %r33;
	shl.b32 	%r251, %r250, 2;
	mov.u32 	%r252, SLICE;
	add.s32 	%r253, %r252, %r251;
	ld.shared.f32 	%f113, [%r253];
	add.f32 	%f114, %f113, 0f3F800000;
	st.shared.f32 	[%r253], %f114;
$L__BB0_75:
	shl.b32 	%r64, %r4, 2;
	add.s32 	%r65, %r63, %r64;
	ld.shared.f32 	%f17, [%r65];
	setp.ltu.f32 	%p59, %f17, 0f00000000;
	setp.geu.f32 	%p60, %f17, %f1;
	or.pred  	%p61, %p59, %p60;
	@%p61 bra 	$L__BB0_77;
	cvt.rzi.s32.f32 	%r254, %f17;
	mad.lo.s32 	%r255, %r30, %r254, %r33;
	shl.b32 	%r256, %r255, 2;
	mov.u32 	%r257, SLICE;
	add.s32 	%r258, %r257, %r256;
	ld.shared.f32 	%f115, [%r258];
	add.f32 	%f116, %f115, 0f3F800000;
	st.shared.f32 	[%r258], %f116;
$L__BB0_77:
	add.s32 	%r66, %r65, %r64;
	ld.shared.f32 	%f18, [%r66];
	setp.ltu.f32 	%p62, %f18, 0f00000000;
	setp.geu.f32 	%p63, %f18, %f1;
	or.pred  	%p64, %p62, %p63;
	@%p64 bra 	$L__BB0_79;
	cvt.rzi.s32.f32 	%r259, %f18;
	mad.lo.s32 	%r260, %r30, %r259, %r33;
	shl.b32 	%r261, %r260, 2;
	mov.u32 	%r262, SLICE;
	add.s32 	%r263, %r262, %r261;
	ld.shared.f32 	%f117, [%r263];
	add.f32 	%f118, %f117, 0f3F800000;
	st.shared.f32 	[%r263], %f118;
$L__BB0_79:
	add.s32 	%r264, %r66, %r64;
	ld.shared.f32 	%f19, [%r264];
	setp.ltu.f32 	%p65, %f19, 0f00000000;
	setp.geu.f32 	%p66, %f19, %f1;
	or.pred  	%p67, %p65, %p66;
	@%p67 bra 	$L__BB0_81;
	cvt.rzi.s32.f32 	%r265, %f19;
	mad.lo.s32 	%r266, %r30, %r265, %r33;
	shl.b32 	%r267, %r266, 2;
	mov.u32 	%r268, SLICE;
	add.s32 	%r269, %r268, %r267;
	ld.shared.f32 	%f119, [%r269];
	add.f32 	%f120, %f119, 0f3F800000;
	st.shared.f32 	[%r269], %f120;
$L__BB0_81:
	add.s32 	%r550, %r550, 4;
	add.s32 	%r270, %r550, %r164;
	setp.ne.s32 	%p68, %r270, %r37;
	@%p68 bra 	$L__BB0_73;
$L__BB0_82:
	setp.eq.s32 	%p69, %r38, 0;
	@%p69 bra 	$L__BB0_88;
	add.s32 	%r271, %r31, %r550;
	mad.lo.s32 	%r272, %r271, %r4, %r61;
	shl.b32 	%r273, %r272, 2;
	mov.u32 	%r274, SLICE;
	add.s32 	%r69, %r274, %r273;
	ld.shared.f32 	%f20, [%r69];
	setp.ltu.f32 	%p70, %f20, 0f00000000;
	setp.geu.f32 	%p71, %f20, %f1;
	or.pred  	%p72, %p70, %p71;
	@%p72 bra 	$L__BB0_85;
	cvt.rzi.s32.f32 	%r275, %f20;
	mad.lo.s32 	%r276, %r30, %r275, %r33;
	shl.b32 	%r277, %r276, 2;
	mov.u32 	%r278, SLICE;
	add.s32 	%r279, %r278, %r277;
	ld.shared.f32 	%f121, [%r279];
	add.f32 	%f122, %f121, 0f3F800000;
	st.shared.f32 	[%r279], %f122;
$L__BB0_85:
	shl.b32 	%r280, %r4, 2;
	add.s32 	%r281, %r69, %r280;
	ld.shared.f32 	%f21, [%r281];
	setp.ltu.f32 	%p73, %f21, 0f00000000;
	setp.geu.f32 	%p74, %f21, %f1;
	or.pred  	%p75, %p73, %p74;
	@%p75 bra 	$L__BB0_87;
	cvt.rzi.s32.f32 	%r282, %f21;
	mad.lo.s32 	%r283, %r30, %r282, %r33;
	shl.b32 	%r284, %r283, 2;
	mov.u32 	%r285, SLICE;
	add.s32 	%r286, %r285, %r284;
	ld.shared.f32 	%f123, [%r286];
	add.f32 	%f124, %f123, 0f3F800000;
	st.shared.f32 	[%r286], %f124;
$L__BB0_87:
	add.s32 	%r550, %r550, 2;
$L__BB0_88:
	add.s32 	%r287, %r31, %r550;
	mad.lo.s32 	%r288, %r287, %r4, %r61;
	shl.b32 	%r289, %r288, 2;
	mov.u32 	%r290, SLICE;
	add.s32 	%r291, %r290, %r289;
	ld.shared.f32 	%f22, [%r291];
	setp.ltu.f32 	%p76, %f22, 0f00000000;
	setp.geu.f32 	%p77, %f22, %f1;
	or.pred  	%p78, %p76, %p77;
	@%p78 bra 	$L__BB0_90;
	cvt.rzi.s32.f32 	%r292, %f22;
	mad.lo.s32 	%r293, %r30, %r292, %r33;
	shl.b32 	%r294, %r293, 2;
	mov.u32 	%r295, SLICE;
	add.s32 	%r296, %r295, %r294;
	ld.shared.f32 	%f125, [%r296];
	add.f32 	%f126, %f125, 0f3F800000;
	st.shared.f32 	[%r296], %f126;
$L__BB0_90:
	add.s32 	%r72, %r548, 1;
	setp.ne.s32 	%p79, %r548, %r164;
	mov.u32 	%r548, %r72;
	@%p79 bra 	$L__BB0_71;
	bar.sync 	0;
	add.s32 	%r73, %r541, 1;
	setp.eq.s32 	%p80, %r541, %r164;
	mov.u32 	%r541, %r73;
	@%p80 bra 	$L__BB0_31;
	bra.uni 	$L__BB0_14;
$L__BB0_92:
	mov.u32 	%r557, %r11;
$L__BB0_93:
	shl.b32 	%r363, %r557, 2;
	mov.u32 	%r364, SLICE;
	add.s32 	%r365, %r364, %r363;
	mov.b32 	%r366, -1082130432;
	st.shared.u32 	[%r365], %r366;
	add.s32 	%r557, %r557, %r83;
	setp.lt.s32 	%p134, %r557, %r80;
	@%p134 bra 	$L__BB0_93;
$L__BB0_94:
	setp.lt.s32 	%p135, %r164, %r1;
	bar.sync 	0;
	@%p135 bra 	$L__BB0_116;
	mov.u32 	%r563, %r1;
$L__BB0_96:
	setp.lt.u32 	%p136, %r3, 3;
	add.s32 	%r112, %r85, %r563;
	mov.u32 	%r565, %r1;
	@%p136 bra 	$L__BB0_107;
	mov.u32 	%r565, %r1;
$L__BB0_98:
	.pragma "nounroll";
	add.s32 	%r367, %r84, %r565;
	mad.lo.s32 	%r368, %r367, %r4, %r112;
	shl.b32 	%r369, %r368, 2;
	mov.u32 	%r370, SLICE;
	add.s32 	%r114, %r370, %r369;
	ld.shared.f32 	%f38, [%r114];
	setp.ltu.f32 	%p137, %f38, 0f00000000;
	setp.geu.f32 	%p138, %f38, %f23;
	or.pred  	%p139, %p137, %p138;
	@%p139 bra 	$L__BB0_100;
	cvt.rzi.s32.f32 	%r371, %f38;
	mad.lo.s32 	%r372, %r83, %r371, %r86;
	shl.b32 	%r373, %r372, 2;
	mov.u32 	%r374, SLICE;
	add.s32 	%r375, %r374, %r373;
	ld.shared.f32 	%f189, [%r375];
	add.f32 	%f190, %f189, 0fBF800000;
	st.shared.f32 	[%r375], %f190;
$L__BB0_100:
	shl.b32 	%r115, %r4, 2;
	add.s32 	%r116, %r114, %r115;
	ld.shared.f32 	%f39, [%r116];
	setp.ltu.f32 	%p140, %f39, 0f00000000;
	setp.geu.f32 	%p141, %f39, %f23;
	or.pred  	%p142, %p140, %p141;
	@%p142 bra 	$L__BB0_102;
	cvt.rzi.s32.f32 	%r376, %f39;
	mad.lo.s32 	%r377, %r83, %r376, %r86;
	shl.b32 	%r378, %r377, 2;
	mov.u32 	%r379, SLICE;
	add.s32 	%r380, %r379, %r378;
	ld.shared.f32 	%f191, [%r380];
	add.f32 	%f192, %f191, 0fBF800000;
	st.shared.f32 	[%r380], %f192;
$L__BB0_102:
	add.s32 	%r117, %r116, %r115;
	ld.shared.f32 	%f40, [%r117];
	setp.ltu.f32 	%p143, %f40, 0f00000000;
	setp.geu.f32 	%p144, %f40, %f23;
	or.pred  	%p145, %p143, %p144;
	@%p145 bra 	$L__BB0_104;
	cvt.rzi.s32.f32 	%r381, %f40;
	mad.lo.s32 	%r382, %r83, %r381, %r86;
	shl.b32 	%r383, %r382, 2;
	mov.u32 	%r384, SLICE;
	add.s32 	%r385, %r384, %r383;
	ld.shared.f32 	%f193, [%r385];
	add.f32 	%f194, %f193, 0fBF800000;
	st.shared.f32 	[%r385], %f194;
$L__BB0_104:
	add.s32 	%r386, %r117, %r115;
	ld.shared.f32 	%f41, [%r386];
	setp.ltu.f32 	%p146, %f41, 0f00000000;
	setp.geu.f32 	%p147, %f41, %f23;
	or.pred  	%p148, %p146, %p147;
	@%p148 bra 	$L__BB0_106;
	cvt.rzi.s32.f32 	%r387, %f41;
	mad.lo.s32 	%r388, %r83, %r387, %r86;
	shl.b32 	%r389, %r388, 2;
	mov.u32 	%r390, SLICE;
	add.s32 	%r391, %r390, %r389;
	ld.shared.f32 	%f195, [%r391];
	add.f32 	%f196, %f195, 0fBF800000;
	st.shared.f32 	[%r391], %f196;
$L__BB0_106:
	add.s32 	%r565, %r565, 4;
	add.s32 	%r392, %r565, %r164;
	setp.ne.s32 	%p149, %r392, %r92;
	@%p149 bra 	$L__BB0_98;
$L__BB0_107:
	and.b32  	%r393, %r3, 2;
	setp.eq.s32 	%p150, %r393, 0;
	@%p150 bra 	$L__BB0_113;
	add.s32 	%r394, %r84, %r565;
	mad.lo.s32 	%r395, %r394, %r4, %r112;
	shl.b32 	%r396, %r395, 2;
	mov.u32 	%r397, SLICE;
	add.s32 	%r120, %r397, %r396;
	ld.shared.f32 	%f42, [%r120];
	setp.ltu.f32 	%p151, %f42, 0f00000000;
	setp.geu.f32 	%p152, %f42, %f23;
	or.pred  	%p153, %p151, %p152;
	@%p153 bra 	$L__BB0_110;
	cvt.rzi.s32.f32 	%r398, %f42;
	mad.lo.s32 	%r399, %r83, %r398, %r86;
	shl.b32 	%r400, %r399, 2;
	mov.u32 	%r401, SLICE;
	add.s32 	%r402, %r401, %r400;
	ld.shared.f32 	%f197, [%r402];
	add.f32 	%f198, %f197, 0fBF800000;
	st.shared.f32 	[%r402], %f198;
$L__BB0_110:
	shl.b32 	%r403, %r4, 2;
	add.s32 	%r404, %r120, %r403;
	ld.shared.f32 	%f43, [%r404];
	setp.ltu.f32 	%p154, %f43, 0f00000000;
	setp.geu.f32 	%p155, %f43, %f23;
	or.pred  	%p156, %p154, %p155;
	@%p156 bra 	$L__BB0_112;
	cvt.rzi.s32.f32 	%r405, %f43;
	mad.lo.s32 	%r406, %r83, %r405, %r86;
	shl.b32 	%r407, %r406, 2;
	mov.u32 	%r408, SLICE;
	add.s32 	%r409, %r408, %r407;
	ld.shared.f32 	%f199, [%r409];
	add.f32 	%f200, %f199, 0fBF800000;
	st.shared.f32 	[%r409], %f200;
$L__BB0_112:
	add.s32 	%r565, %r565, 2;
$L__BB0_113:
	add.s32 	%r410, %r84, %r565;
	mad.lo.s32 	%r411, %r410, %r4, %r112;
	shl.b32 	%r412, %r411, 2;
	mov.u32 	%r413, SLICE;
	add.s32 	%r414, %r413, %r412;
	ld.shared.f32 	%f44, [%r414];
	setp.ltu.f32 	%p157, %f44, 0f00000000;
	setp.geu.f32 	%p158, %f44, %f23;
	or.pred  	%p159, %p157, %p158;
	@%p159 bra 	$L__BB0_115;
	cvt.rzi.s32.f32 	%r415, %f44;
	mad.lo.s32 	%r416, %r83, %r415, %r86;
	shl.b32 	%r417, %r416, 2;
	mov.u32 	%r418, SLICE;
	add.s32 	%r419, %r418, %r417;
	ld.shared.f32 	%f201, [%r419];
	add.f32 	%f202, %f201, 0fBF800000;
	st.shared.f32 	[%r419], %f202;
$L__BB0_115:
	add.s32 	%r123, %r563, 1;
	setp.ne.s32 	%p160, %r563, %r164;
	mov.u32 	%r563, %r123;
	@%p160 bra 	$L__BB0_96;
$L__BB0_116:
	setp.ge.s32 	%p161, %r11, %r80;
	bar.sync 	0;
	@%p161 bra 	$L__BB0_133;
	add.s32 	%r420, %r96, %r164;
	setp.gt.s32 	%p162, %r420, -1;
	setp.lt.s32 	%p163, %r420, %r162;
	and.pred  	%p6, %p162, %p163;
	mul.lo.s32 	%r124, %r420, %r161;
	mov.u32 	%r567, %r11;
$L__BB0_118:
	div.s32 	%r421, %r567, %r4;
	mul.lo.s32 	%r422, %r421, %r4;
	sub.s32 	%r423, %r567, %r422;
	add.s32 	%r126, %r81, %r423;
	add.s32 	%r127, %r82, %r421;
	setp.gt.s32 	%p164, %r126, -1;
	setp.lt.s32 	%p165, %r126, %r160;
	and.pred  	%p166, %p164, %p165;
	setp.gt.s32 	%p167, %r127, -1;
	setp.lt.s32 	%p168, %r127, %r161;
	and.pred  	%p169, %p167, %p168;
	and.pred  	%p171, %p166, %p169;
	and.pred  	%p172, %p171, %p6;
	mov.f32 	%f298, 0f00000000;
	not.pred 	%p173, %p172;
	@%p173 bra 	$L__BB0_120;
	add.s32 	%r424, %r127, %r124;
	mad.lo.s32 	%r425, %r424, %r160, %r126;
	mul.wide.s32 	%rd42, %r425, 4;
	add.s64 	%rd43, %rd2, %rd42;
	ld.global.f32 	%f298, [%rd43];
$L__BB0_120:
	setp.lt.s32 	%p174, %r159, 0;
	mov.f32 	%f306, 0fBF800000;
	@%p174 bra 	$L__BB0_132;
	setp.lt.u32 	%p175, %r159, 7;
	mov.f32 	%f306, 0fBF800000;
	mov.b32 	%r570, 0;
	@%p175 bra 	$L__BB0_124;
	mov.f32 	%f306, 0fBF800000;
	mov.b32 	%r568, 0;
$L__BB0_123:
	.pragma "nounroll";
	mul.wide.u32 	%rd44, %r568, 4;
	mov.u64 	%rd45, bins_limits;
	add.s64 	%rd46, %rd45, %rd44;
	ld.const.f32 	%f208, [%rd46];
	setp.ge.f32 	%p176, %f298, %f208;
	cvt.rn.f32.u32 	%f209, %r568;
	selp.f32 	%f210, %f209, %f306, %p176;
	add.s32 	%r428, %r568, 1;
	ld.const.f32 	%f211, [%rd46+4];
	setp.ge.f32 	%p177, %f298, %f211;
	cvt.rn.f32.u32 	%f212, %r428;
	selp.f32 	%f213, %f212, %f210, %p177;
	add.s32 	%r429, %r568, 2;
	ld.const.f32 	%f214, [%rd46+8];
	setp.ge.f32 	%p178, %f298, %f214;
	cvt.rn.f32.u32 	%f215, %r429;
	selp.f32 	%f216, %f215, %f213, %p178;
	add.s32 	%r430, %r568, 3;
	ld.const.f32 	%f217, [%rd46+12];
	setp.ge.f32 	%p179, %f298, %f217;
	cvt.rn.f32.u32 	%f218, %r430;
	selp.f32 	%f219, %f218, %f216, %p179;
	add.s32 	%r431, %r568, 4;
	ld.const.f32 	%f220, [%rd46+16];
	setp.ge.f32 	%p180, %f298, %f220;
	cvt.rn.f32.u32 	%f221, %r431;
	selp.f32 	%f222, %f221, %f219, %p180;
	add.s32 	%r432, %r568, 5;
	ld.const.f32 	%f223, [%rd46+20];
	setp.ge.f32 	%p181, %f298, %f223;
	cvt.rn.f32.u32 	%f224, %r432;
	selp.f32 	%f225, %f224, %f222, %p181;
	add.s32 	%r433, %r568, 6;
	ld.const.f32 	%f226, [%rd46+24];
	setp.ge.f32 	%p182, %f298, %f226;
	cvt.rn.f32.u32 	%f227, %r433;
	selp.f32 	%f228, %f227, %f225, %p182;
	add.s32 	%r434, %r568, 7;
	ld.const.f32 	%f229, [%rd46+28];
	setp.ge.f32 	%p183, %f298, %f229;
	cvt.rn.f32.u32 	%f230, %r434;
	selp.f32 	%f306, %f230, %f228, %p183;
	add.s32 	%r568, %r568, 8;
	setp.ne.s32 	%p184, %r568, %r90;
	mov.u32 	%r570, %r90;
	@%p184 bra 	$L__BB0_123;
$L__BB0_124:
	setp.eq.s32 	%p185, %r87, 0;
	@%p185 bra 	$L__BB0_132;
	add.s32 	%r435, %r87, -1;
	setp.lt.u32 	%p186, %r435, 3;
	@%p186 bra 	$L__BB0_127;
	mul.wide.u32 	%rd47, %r570, 4;
	mov.u64 	%rd48, bins_limits;
	add.s64 	%rd49, %rd48, %rd47;
	ld.const.f32 	%f232, [%rd49];
	setp.ge.f32 	%p187, %f298, %f232;
	cvt.rn.f32.u32 	%f233, %r570;
	selp.f32 	%f234, %f233, %f306, %p187;
	add.s32 	%r436, %r570, 1;
	ld.const.f32 	%f235, [%rd49+4];
	setp.ge.f32 	%p188, %f298, %f235;
	cvt.rn.f32.u32 	%f236, %r436;
	selp.f32 	%f237, %f236, %f234, %p188;
	add.s32 	%r437, %r570, 2;
	ld.const.f32 	%f238, [%rd49+8];
	setp.ge.f32 	%p189, %f298, %f238;
	cvt.rn.f32.u32 	%f239, %r437;
	selp.f32 	%f240, %f239, %f237, %p189;
	add.s32 	%r438, %r570, 3;
	ld.const.f32 	%f241, [%rd49+12];
	setp.ge.f32 	%p190, %f298, %f241;
	cvt.rn.f32.u32 	%f242, %r438;
	selp.f32 	%f306, %f242, %f240, %p190;
	add.s32 	%r570, %r570, 4;
$L__BB0_127:
	setp.eq.s32 	%p191, %r88, 0;
	@%p191 bra 	$L__BB0_132;
	setp.eq.s32 	%p192, %r88, 1;
	@%p192 bra 	$L__BB0_130;
	mul.wide.u32 	%rd50, %r570, 4;
	add.s64 	%rd52, %rd40, %rd50;
	ld.const.f32 	%f244, [%rd52];
	setp.ge.f32 	%p193, %f298, %f244;
	cvt.rn.f32.u32 	%f245, %r570;
	selp.f32 	%f246, %f245, %f306, %p193;
	add.s32 	%r439, %r570, 1;
	ld.const.f32 	%f247, [%rd52+4];
	setp.ge.f32 	%p194, %f298, %f247;
	cvt.rn.f32.u32 	%f248, %r439;
	selp.f32 	%f306, %f248, %f246, %p194;
	add.s32 	%r570, %r570, 2;
$L__BB0_130:
	setp.ne.s32 	%p195, %r91, 0;
	@%p195 bra 	$L__BB0_132;
	mul.wide.u32 	%rd53, %r570, 4;
	add.s64 	%rd55, %rd40, %rd53;
	ld.const.f32 	%f249, [%rd55];
	setp.ge.f32 	%p196, %f298, %f249;
	cvt.rn.f32.u32 	%f250, %r570;
	selp.f32 	%f306, %f250, %f306, %p196;
$L__BB0_132:
	shl.b32 	%r440, %r567, 2;
	mov.u32 	%r441, SLICE;
	add.s32 	%r442, %r441, %r440;
	st.shared.f32 	[%r442], %f306;
	add.s32 	%r567, %r567, %r83;
	setp.lt.s32 	%p197, %r567, %r80;
	@%p197 bra 	$L__BB0_118;
$L__BB0_133:
	setp.lt.s32 	%p198, %r164, %r1;
	bar.sync 	0;
	@%p198 bra 	$L__BB0_155;
	mov.u32 	%r572, %r1;
$L__BB0_135:
	setp.lt.u32 	%p199, %r3, 3;
	add.s32 	%r137, %r85, %r572;
	mov.u32 	%r574, %r1;
	@%p199 bra 	$L__BB0_146;
	mov.u32 	%r574, %r1;
$L__BB0_137:
	.pragma "nounroll";
	add.s32 	%r443, %r84, %r574;
	mad.lo.s32 	%r444, %r443, %r4, %r137;
	shl.b32 	%r445, %r444, 2;
	mov.u32 	%r446, SLICE;
	add.s32 	%r139, %r446, %r445;
	ld.shared.f32 	%f59, [%r139];
	setp.ltu.f32 	%p200, %f59, 0f00000000;
	setp.geu.f32 	%p201, %f59, %f23;
	or.pred  	%p202, %p200, %p201;
	@%p202 bra 	$L__BB0_139;
	cvt.rzi.s32.f32 	%r447, %f59;
	mad.lo.s32 	%r448, %r83, %r447, %r86;
	shl.b32 	%r449, %r448, 2;
	mov.u32 	%r450, SLICE;
	add.s32 	%r451, %r450, %r449;
	ld.shared.f32 	%f251, [%r451];
	add.f32 	%f252, %f251, 0f3F800000;
	st.shared.f32 	[%r451], %f252;
$L__BB0_139:
	shl.b32 	%r140, %r4, 2;
	add.s32 	%r141, %r139, %r140;
	ld.shared.f32 	%f60, [%r141];
	setp.ltu.f32 	%p203, %f60, 0f00000000;
	setp.geu.f32 	%p204, %f60, %f23;
	or.pred  	%p205, %p203, %p204;
	@%p205 bra 	$L__BB0_141;
	cvt.rzi.s32.f32 	%r452, %f60;
	mad.lo.s32 	%r453, %r83, %r452, %r86;
	shl.b32 	%r454, %r453, 2;
	mov.u32 	%r455, SLICE;
	add.s32 	%r456, %r455, %r454;
	ld.shared.f32 	%f253, [%r456];
	add.f32 	%f254, %f253, 0f3F800000;
	st.shared.f32 	[%r456], %f254;
$L__BB0_141:
	add.s32 	%r142, %r141, %r140;
	ld.shared.f32 	%f61, [%r142];
	setp.ltu.f32 	%p206, %f61, 0f00000000;
	setp.geu.f32 	%p207, %f61, %f23;
	or.pred  	%p208, %p206, %p207;
	@%p208 bra 	$L__BB0_143;
	cvt.rzi.s32.f32 	%r457, %f61;
	mad.lo.s32 	%r458, %r83, %r457, %r86;
	shl.b32 	%r459, %r458, 2;
	mov.u32 	%r460, SLICE;
	add.s32 	%r461, %r460, %r459;
	ld.shared.f32 	%f255, [%r461];
	add.f32 	%f256, %f255, 0f3F800000;
	st.shared.f32 	[%r461], %f256;
$L__BB0_143:
	add.s32 	%r462, %r142, %r140;
	ld.shared.f32 	%f62, [%r462];
	setp.ltu.f32 	%p209, %f62, 0f00000000;
	setp.geu.f32 	%p210, %f62, %f23;
	or.pred  	%p211, %p209, %p210;
	@%p211 bra 	$L__BB0_145;
	cvt.rzi.s32.f32 	%r463, %f62;
	mad.lo.s32 	%r464, %r83, %r463, %r86;
	shl.b32 	%r465, %r464, 2;
	mov.u32 	%r466, SLICE;
	add.s32 	%r467, %r466, %r465;
	ld.shared.f32 	%f257, [%r467];
	add.f32 	%f258, %f257, 0f3F800000;
	st.shared.f32 	[%r467], %f258;
$L__BB0_145:
	add.s32 	%r574, %r574, 4;
	add.s32 	%r468, %r574, %r164;
	setp.ne.s32 	%p212, %r468, %r92;
	@%p212 bra 	$L__BB0_137;
$L__BB0_146:
	and.b32  	%r469, %r3, 2;
	setp.eq.s32 	%p213, %r469, 0;
	@%p213 bra 	$L__BB0_152;
	add.s32 	%r470, %r84, %r574;
	mad.lo.s32 	%r471, %r470, %r4, %r137;
	shl.b32 	%r472, %r471, 2;
	mov.u32 	%r473, SLICE;
	add.s32 	%r145, %r473, %r472;
	ld.shared.f32 	%f63, [%r145];
	setp.ltu.f32 	%p214, %f63, 0f00000000;
	setp.geu.f32 	%p215, %f63, %f23;
	or.pred  	%p216, %p214, %p215;
	@%p216 bra 	$L__BB0_149;
	cvt.rzi.s32.f32 	%r474, %f63;
	mad.lo.s32 	%r475, %r83, %r474, %r86;
	shl.b32 	%r476, %r475, 2;
	mov.u32 	%r477, SLICE;
	add.s32 	%r478, %r477, %r476;
	ld.shared.f32 	%f259, [%r478];
	add.f32 	%f260, %f259, 0f3F800000;
	st.shared.f32 	[%r478], %f260;
$L__BB0_149:
	shl.b32 	%r479, %r4, 2;
	add.s32 	%r480, %r145, %r479;
	ld.shared.f32 	%f64, [%r480];
	setp.ltu.f32 	%p217, %f64, 0f00000000;
	setp.geu.f32 	%p218, %f64, %f23;
	or.pred  	%p219, %p217, %p218;
	@%p219 bra 	$L__BB0_151;
	cvt.rzi.s32.f32 	%r481, %f64;
	mad.lo.s32 	%r482, %r83, %r481, %r86;
	shl.b32 	%r483, %r482, 2;
	mov.u32 	%r484, SLICE;
	add.s32 	%r485, %r484, %r483;
	ld.shared.f32 	%f261, [%r485];
	add.f32 	%f262, %f261, 0f3F800000;
	st.shared.f32 	[%r485], %f262;
$L__BB0_151:
	add.s32 	%r574, %r574, 2;
$L__BB0_152:
	add.s32 	%r486, %r84, %r574;
	mad.lo.s32 	%r487, %r486, %r4, %r137;
	shl.b32 	%r488, %r487, 2;
	mov.u32 	%r489, SLICE;
	add.s32 	%r490, %r489, %r488;
	ld.shared.f32 	%f65, [%r490];
	setp.ltu.f32 	%p220, %f65, 0f00000000;
	setp.geu.f32 	%p221, %f65, %f23;
	or.pred  	%p222, %p220, %p221;
	@%p222 bra 	$L__BB0_154;
	cvt.rzi.s32.f32 	%r491, %f65;
	mad.lo.s32 	%r492, %r83, %r491, %r86;
	shl.b32 	%r493, %r492, 2;
	mov.u32 	%r494, SLICE;
	add.s32 	%r495, %r494, %r493;
	ld.shared.f32 	%f263, [%r495];
	add.f32 	%f264, %f263, 0f3F800000;
	st.shared.f32 	[%r495], %f264;
$L__BB0_154:
	add.s32 	%r148, %r572, 1;
	setp.ne.s32 	%p223, %r572, %r164;
	mov.u32 	%r572, %r148;
	@%p223 bra 	$L__BB0_135;
$L__BB0_155:
	setp.lt.s32 	%p224, %r159, 1;
	bar.sync 	0;
	@%p224 bra 	$L__BB0_173;
	add.s32 	%r497, %r159, -1;
	setp.lt.u32 	%p225, %r497, 7;
	mad.lo.s32 	%r498, %r556, %r13, %r16;
	mad.lo.s32 	%r499, %r498, %r12, %r15;
	mul.lo.s32 	%r149, %r499, %r159;
	mov.b32 	%r578, 0;
	@%p225 bra 	$L__BB0_161;
	mov.b32 	%r576, 0;
$L__BB0_158:
	.pragma "nounroll";
	@%p3 bra 	$L__BB0_160;
	mad.lo.s32 	%r501, %r83, %r576, %r86;
	shl.b32 	%r502, %r501, 2;
	mov.u32 	%r503, SLICE;
	add.s32 	%r504, %r503, %r502;
	ld.shared.f32 	%f265, [%r504];
	add.s32 	%r505, %r576, %r149;
	mul.wide.s32 	%rd56, %r505, 4;
	add.s64 	%rd57, %rd1, %rd56;
	st.global.f32 	[%rd57], %f265;
	shl.b32 	%r506, %r83, 2;
	add.s32 	%r507, %r504, %r506;
	ld.shared.f32 	%f266, [%r507];
	st.global.f32 	[%rd57+4], %f266;
	add.s32 	%r508, %r507, %r506;
	ld.shared.f32 	%f267, [%r508];
	st.global.f32 	[%rd57+8], %f267;
	add.s32 	%r509, %r508, %r506;
	ld.shared.f32 	%f268, [%r509];
	st.global.f32 	[%rd57+12], %f268;
	add.s32 	%r510, %r509, %r506;
	ld.shared.f32 	%f269, [%r510];
	st.global.f32 	[%rd57+16], %f269;
	add.s32 	%r511, %r510, %r506;
	ld.shared.f32 	%f270, [%r511];
	st.global.f32 	[%rd57+20], %f270;
	add.s32 	%r512, %r511, %r506;
	ld.shared.f32 	%f271, [%r512];
	st.global.f32 	[%rd57+24], %f271;
	add.s32 	%r513, %r512, %r506;
	ld.shared.f32 	%f272, [%r513];
	st.global.f32 	[%rd57+28], %f272;
$L__BB0_160:
	add.s32 	%r576, %r576, 8;
	and.b32  	%r578, %r159, 2147483640;
	setp.ne.s32 	%p226, %r576, %r578;
	@%p226 bra 	$L__BB0_158;
$L__BB0_161:
	setp.eq.s32 	%p227, %r89, 0;
	@%p227 bra 	$L__BB0_173;
	add.s32 	%r514, %r89, -1;
	setp.lt.u32 	%p228, %r514, 3;
	@%p228 bra 	$L__BB0_166;
	@%p3 bra 	$L__BB0_165;
	mad.lo.s32 	%r515, %r83, %r578, %r86;
	shl.b32 	%r516, %r515, 2;
	mov.u32 	%r517, SLICE;
	add.s32 	%r518, %r517, %r516;
	ld.shared.f32 	%f273, [%r518];
	add.s32 	%r519, %r578, %r149;
	mul.wide.s32 	%rd58, %r519, 4;
	add.s64 	%rd59, %rd1, %rd58;
	st.global.f32 	[%rd59], %f273;
	shl.b32 	%r520, %r83, 2;
	add.s32 	%r521, %r518, %r520;
	ld.shared.f32 	%f274, [%r521];
	st.global.f32 	[%rd59+4], %f274;
	add.s32 	%r522, %r521, %r520;
	ld.shared.f32 	%f275, [%r522];
	st.global.f32 	[%rd59+8], %f275;
	add.s32 	%r523, %r522, %r520;
	ld.shared.f32 	%f276, [%r523];
	st.global.f32 	[%rd59+12], %f276;
$L__BB0_165:
	add.s32 	%r578, %r578, 4;
$L__BB0_166:
	and.b32  	%r524, %r159, 3;
	setp.eq.s32 	%p229, %r524, 0;
	@%p229 bra 	$L__BB0_173;
	setp.eq.s32 	%p230, %r524, 1;
	@%p230 bra 	$L__BB0_171;
	@%p3 bra 	$L__BB0_170;
	mad.lo.s32 	%r525, %r83, %r578, %r86;
	shl.b32 	%r526, %r525, 2;
	mov.u32 	%r527, SLICE;
	add.s32 	%r528, %r527, %r526;
	ld.shared.f32 	%f277, [%r528];
	add.s32 	%r529, %r578, %r149;
	mul.wide.s32 	%rd60, %r529, 4;
	add.s64 	%rd61, %rd1, %rd60;
	st.global.f32 	[%rd61], %f277;
	shl.b32 	%r530, %r83, 2;
	add.s32 	%r531, %r528, %r530;
	ld.shared.f32 	%f278, [%r531];
	st.global.f32 	[%rd61+4], %f278;
$L__BB0_170:
	add.s32 	%r578, %r578, 2;
$L__BB0_171:
	@%p4 bra 	$L__BB0_173;
	mad.lo.s32 	%r532, %r83, %r578, %r86;
	shl.b32 	%r533, %r532, 2;
	mov.u32 	%r534, SLICE;
	add.s32 	%r535, %r534, %r533;
	ld.shared.f32 	%f279, [%r535];
	add.s32 	%r536, %r578, %r149;
	mul.wide.s32 	%rd62, %r536, 4;
	add.s64 	%rd63, %rd1, %rd62;
	st.global.f32 	[%rd63], %f279;
$L__BB0_173:
	add.s32 	%r556, %r556, 1;
	setp.ne.s32 	%p231, %r556, %r14;
	@%p231 bra 	$L__BB0_51;
$L__BB0_174:
	ret;

}


// ===== COMPILED SASS (sm_100) =====

	.target	sm_100

	.elftype	@"ET_EXEC"


//--------------------- .note.nv.tkinfo           --------------------------
	.section	.note.nv.tkinfo,"",@"SHT_NOTE"
	.sectionflags	@"SHF_NOTE_NV_TKINFO"
	.tkinfo
        /*0018*/ 	.word	0x00000002
        /*0030*/ 	.string	""
        /*0030*/ 	.string	"ptxas"
        /*0030*/ 	.string	"Cuda compilation tools, release 13.0, V13.0.88"
        /*0030*/ 	.string	"Build cuda_13.0.r13.0/compiler.36424714_0"
        /*0030*/ 	.string	"-arch sm_100 -m 64 "



//--------------------- .note.nv.cuinfo           --------------------------
	.section	.note.nv.cuinfo,"",@"SHT_NOTE"
	.sectionflags	@"SHF_NOTE_NV_CUINFO"
        /*0018*/ 	.short	0x0002
        /*001a*/ 	.short	0x0064
        /*001c*/ 	.short	0x0082
	.zero		2


//--------------------- .nv.info                  --------------------------
	.section	.nv.info,"",@"SHT_CUDA_INFO"
	.align	4


	//----- nvinfo : EIATTR_REGCOUNT
	.align		4
        /*0000*/ 	.byte	0x04, 0x2f
        /*0002*/ 	.short	(.L_2 - .L_1)
	.align		4
.L_1:
        /*0004*/ 	.word	index@(_Z10ISTOGRAMMAPfiPKfiiiiiiiiii)
        /*0008*/ 	.word	0x00000020


	//----- nvinfo : EIATTR_FRAME_SIZE
	.align		4
.L_2:
        /*000c*/ 	.byte	0x04, 0x11
        /*000e*/ 	.short	(.L_4 - .L_3)
	.align		4
.L_3:
        /*0010*/ 	.word	index@(_Z10ISTOGRAMMAPfiPKfiiiiiiiiii)
        /*0014*/ 	.word	0x00000000


	//----- nvinfo : EIATTR_MIN_STACK_SIZE
	.align		4
.L_4:
        /*0018*/ 	.byte	0x04, 0x12
        /*001a*/ 	.short	(.L_6 - .L_5)
	.align		4
.L_5:
        /*001c*/ 	.word	index@(_Z10ISTOGRAMMAPfiPKfiiiiiiiiii)
        /*0020*/ 	.word	0x00000000
.L_6:


//--------------------- .nv.compat                --------------------------
	.section	.nv.compat,"",@"SHT_CUDA_COMPAT_INFO"
	.align	4
        /*0000*/ 	.byte	0x02, 0x09, 0x00, 0x00, 0x02, 0x02, 0x01, 0x00, 0x02, 0x05, 0x05, 0x00, 0x03, 0x07, 0x01, 0x01
        /*0010*/ 	.byte	0x02, 0x03, 0x00, 0x00, 0x02, 0x06, 0x01, 0x00, 0x04, 0x0b, 0x08, 0x00, 0x09, 0x00, 0x00, 0x00
        /*0020*/ 	.byte	0x00, 0x00, 0x00, 0x00


//--------------------- .nv.info._Z10ISTOGRAMMAPfiPKfiiiiiiiiii --------------------------
	.section	.nv.info._Z10ISTOGRAMMAPfiPKfiiiiiiiiii,"",@"SHT_CUDA_INFO"
	.sectionflags	@""
	.align	4


	//----- nvinfo : EIATTR_CUDA_API_VERSION
	.align		4
        /*0000*/ 	.byte	0x04, 0x37
        /*0002*/ 	.short	(.L_8 - .L_7)
.L_7:
        /*0004*/ 	.word	0x00000082


	//----- nvinfo : EIATTR_KPARAM_INFO
	.align		4
.L_8:
        /*0008*/ 	.byte	0x04, 0x17
        /*000a*/ 	.short	(.L_10 - .L_9)
.L_9:
        /*000c*/ 	.word	0x00000000
        /*0010*/ 	.short	0x000c
        /*0012*/ 	.short	0x003c
        /*0014*/ 	.byte	0x00, 0xf0, 0x11, 0x00


	//----- nvinfo : EIATTR_KPARAM_INFO
	.align		4
.L_10:
        /*0018*/ 	.byte	0x04, 0x17
        /*001a*/ 	.short	(.L_12 - .L_11)
.L_11:
        /*001c*/ 	.word	0x00000000
        /*0020*/ 	.short	0x000b
        /*0022*/ 	.short	0x0038
        /*0024*/ 	.byte	0x00, 0xf0, 0x11, 0x00


	//----- nvinfo : EIATTR_KPARAM_INFO
	.align		4
.L_12:
        /*0028*/ 	.byte	0x04, 0x17
        /*002a*/ 	.short	(.L_14 - .L_13)
.L_13:
        /*002c*/ 	.word	0x00000000
        /*0030*/ 	.short	0x000a
        /*0032*/ 	.short	0x0034
        /*0034*/ 	.byte	0x00, 0xf0, 0x11, 0x00


	//----- nvinfo : EIATTR_KPARAM_INFO
	.align		4
.L_14:
        /*0038*/ 	.byte	0x04, 0x17
        /*003a*/ 	.short	(.L_16 - .L_15)
.L_15:
        /*003c*/ 	.word	0x00000000
        /*0040*/ 	.short	0x0009
        /*0042*/ 	.short	0x0030
        /*0044*/ 	.byte	0x00, 0xf0, 0x11, 0x00


	//----- nvinfo : EIATTR_KPARAM_INFO
	.align		4
.L_16:
        /*0048*/ 	.byte	0x04, 0x17
        /*004a*/ 	.short	(.L_18 - .L_17)
.L_17:
        /*004c*/ 	.word	0x00000000
        /*0050*/ 	.short	0x0008
        /*0052*/ 	.short	0x002c
        /*0054*/ 	.byte	0x00, 0xf0, 0x11, 0x00


	//----- nvinfo : EIATTR_KPARAM_INFO
	.align		4
.L_18:
        /*0058*/ 	.byte	0x04, 0x17
        /*005a*/ 	.short	(.L_20 - .L_19)
.L_19:
        /*005c*/ 	.word	0x00000000
        /*0060*/ 	.short	0x0007
        /*0062*/ 	.short	0x0028
        /*0064*/ 	.byte	0x00, 0xf0, 0x11, 0x00


	//----- nvinfo : EIATTR_KPARAM_INFO
	.align		4
.L_20:
        /*0068*/ 	.byte	0x04, 0x17
        /*006a*/ 	.short	(.L_22 - .L_21)
.L_21:
        /*006c*/ 	.word	0x00000000
        /*0070*/ 	.short	0x0006
        /*0072*/ 	.short	0x0024
        /*0074*/ 	.byte	0x00, 0xf0, 0x11, 0x00


	//----- nvinfo : EIATTR_KPARAM_INFO
	.align		4
.L_22:
        /*0078*/ 	.byte	0x04, 0x17
        /*007a*/ 	.short	(.L_24 - .L_23)
.L_23:
        /*007c*/ 	.word	0x00000000
        /*0080*/ 	.short	0x0005
        /*0082*/ 	.short	0x0020
        /*0084*/ 	.byte	0x00, 0xf0, 0x11, 0x00


	//----- nvinfo : EIATTR_KPARAM_INFO
	.align		4
.L_24:
        /*0088*/ 	.byte	0x04, 0x17
        /*008a*/ 	.short	(.L_26 - .L_25)
.L_25:
        /*008c*/ 	.word	0x00000000
        /*0090*/ 	.short	0x0004
        /*0092*/ 	.short	0x001c
        /*0094*/ 	.byte	0x00, 0xf0, 0x11, 0x00


	//----- nvinfo : EIATTR_KPARAM_INFO
	.align		4
.L_26:
        /*0098*/ 	.byte	0x04, 0x17
        /*009a*/ 	.short	(.L_28 - .L_27)
.L_27:
        /*009c*/ 	.word	0x00000000
        /*00a0*/ 	.short	0x0003
        /*00a2*/ 	.short	0x0018
        /*00a4*/ 	.byte	0x00, 0xf0, 0x11, 0x00


	//----- nvinfo : EIATTR_KPARAM_INFO
	.align		4
.L_28:
        /*00a8*/ 	.byte	0x04, 0x17
        /*00aa*/ 	.short	(.L_30 - .L_29)
.L_29:
        /*00ac*/ 	.word	0x00000000
        /*00b0*/ 	.short	0x0002
        /*00b2*/ 	.short	0x0010
        /*00b4*/ 	.byte	0x00, 0xf5, 0x21, 0x00


	//----- nvinfo : EIATTR_KPARAM_INFO
	.align		4
.L_30:
        /*00b8*/ 	.byte	0x04, 0x17
        /*00ba*/ 	.short	(.L_32 - .L_31)
.L_31:
        /*00bc*/ 	.word	0x00000000
        /*00c0*/ 	.short	0x0001
        /*00c2*/ 	.short	0x0008
        /*00c4*/ 	.byte	0x00, 0xf0, 0x11, 0x00


	//----- nvinfo : EIATTR_KPARAM_INFO
	.align		4
.L_32:
        /*00c8*/ 	.byte	0x04, 0x17
        /*00ca*/ 	.short	(.L_34 - .L_33)
.L_33:
        /*00cc*/ 	.word	0x00000000
        /*00d0*/ 	.short	0x0000
        /*00d2*/ 	.short	0x0000
        /*00d4*/ 	.byte	0x00, 0xf5, 0x21, 0x00


	//----- nvinfo : EIATTR_SPARSE_MMA_MASK
	.align		4
.L_34:
        /*00d8*/ 	.byte	0x03, 0x50
        /*00da*/ 	.short	0x0000


	//----- nvinfo : EIATTR_MAXREG_COUNT
	.align		4
        /*00dc*/ 	.byte	0x03, 0x1b
        /*00de*/ 	.short	0x00ff


	//----- nvinfo : EIATTR_NUM_BARRIERS
	.align		4
        /*00e0*/ 	.byte	0x02, 0x4c
        /*00e2*/ 	.byte	0x01
	.zero		1


	//----- nvinfo : EIATTR_MERCURY_ISA_VERSION
	.align		4
        /*00e4*/ 	.byte	0x03, 0x5f
        /*00e6*/ 	.short	0x0101


	//----- nvinfo : EIATTR_VRC_CTA_INIT_COUNT
	.align		4
        /*00e8*/ 	.byte	0x02, 0x4a
	.zero		1
	.zero		1


	//----- nvinfo : EIATTR_EXIT_INSTR_OFFSETS
	.align		4
        /*00ec*/ 	.byte	0x04, 0x1c
        /*00ee*/ 	.short	(.L_36 - .L_35)


	//   ....[0]....
.L_35:
        /*00f0*/ 	.word	0x00002240


	//   ....[1]....
        /*00f4*/ 	.word	0x00005040


	//----- nvinfo : EIATTR_CRS_STACK_SIZE
	.align		4
.L_36:
        /*00f8*/ 	.byte	0x04, 0x1e
        /*00fa*/ 	.short	(.L_38 - .L_37)
.L_37:
        /*00fc*/ 	.word	0x00000000


	//----- nvinfo : EIATTR_CBANK_PARAM_SIZE
	.align		4
.L_38:
        /*0100*/ 	.byte	0x03, 0x19
        /*0102*/ 	.short	0x0040


	//----- nvinfo : EIATTR_PARAM_CBANK
	.align		4
        /*0104*/ 	.byte	0x04, 0x0a
        /*0106*/ 	.short	(.L_40 - .L_39)
	.align		4
.L_39:
        /*0108*/ 	.word	index@(.nv.constant0._Z10ISTOGRAMMAPfiPKfiiiiiiiiii)
        /*010c*/ 	.short	0x0380
        /*010e*/ 	.short	0x0040


	//----- nvinfo : EIATTR_SW_WAR
	.align		4
.L_40:
        /*0110*/ 	.byte	0x04, 0x36
        /*0112*/ 	.short	(.L_42 - .L_41)
.L_41:
        /*0114*/ 	.word	0x00000008
.L_42:


//--------------------- .nv.callgraph             --------------------------
	.section	.nv.callgraph,"",@"SHT_CUDA_CALLGRAPH"
	.align	4
	.sectionentsize	8
	.align		4
        /*0000*/ 	.word	0x00000000
	.align		4
        /*0004*/ 	.word	0xffffffff
	.align		4
        /*0008*/ 	.word	0x00000000
	.align		4
        /*000c*/ 	.word	0xfffffffe
	.align		4
        /*0010*/ 	.word	0x00000000
	.align		4
        /*0014*/ 	.word	0xfffffffd
	.align		4
        /*0018*/ 	.word	0x00000000
	.align		4
        /*001c*/ 	.word	0xfffffffc


//--------------------- .nv.constant3             --------------------------
	.section	.nv.constant3,"a",@progbits
	.align	4
.nv.constant3:
	.type		bins_limits,@object
	.size		bins_limits,(.L_0 - bins_limits)
bins_limits:
	.zero		164
.L_0:


//--------------------- .text._Z10ISTOGRAMMAPfiPKfiiiiiiiiii --------------------------
	.section	.text._Z10ISTOGRAMMAPfiPKfiiiiiiiiii,"ax",@progbits
	.align	128
        .global         _Z10ISTOGRAMMAPfiPKfiiiiiiiiii
        .type           _Z10ISTOGRAMMAPfiPKfiiiiiiiiii,@function
        .size           _Z10ISTOGRAMMAPfiPKfiiiiiiiiii,(.L_x_101 - _Z10ISTOGRAMMAPfiPKfiiiiiiiiii)
        .other          _Z10ISTOGRAMMAPfiPKfiiiiiiiiii,@"STO_CUDA_ENTRY STV_DEFAULT"
_Z10ISTOGRAMMAPfiPKfiiiiiiiiii:
.text._Z10ISTOGRAMMAPfiPKfiiiiiiiiii:
[----:B------:R-:W-:Y:S08]  /*0000*/  LDC R1, c[0x0][0x37c] ;  /* 0x0000df00ff017b82 */ /* 0x000ff00000000800 */
[----:B------:R-:W0:Y:S01]  /*0010*/  LDC R6, c[0x0][0x388] ;  /* 0x0000e200ff067b82 */ /* 0x000e220000000800 */
[----:B------:R-:W1:Y:S01]  /*0020*/  S2R R3, SR_CTAID.X ;  /* 0x0000000000037919 */ /* 0x000e620000002500 */
[----:B------:R-:W2:Y:S01]  /*0030*/  LDCU UR8, c[0x0][0x3bc] ;  /* 0x00007780ff0877ac */ /* 0x000ea20008000800 */
[----:B------:R-:W3:Y:S01]  /*0040*/  S2R R4, SR_TID.X ;  /* 0x0000000000047919 */ /* 0x000ee20000002100 */
[----:B------:R-:W4:Y:S04]  /*0050*/  LDCU UR18, c[0x0][0x360] ;  /* 0x00006c00ff1277ac */ /* 0x000f280008000800 */
[----:B------:R-:W5:Y:S01]  /*0060*/  S2UR UR10, SR_CTAID.Y ;  /* 0x00000000000a79c3 */ /* 0x000f620000002600 */
[----:B------:R-:W3:Y:S01]  /*0070*/  S2R R5, SR_TID.Y ;  /* 0x0000000000057919 */ /* 0x000ee20000002200 */
[----:B------:R-:W4:Y:S01]  /*0080*/  LDCU UR13, c[0x0][0x364] ;  /* 0x00006c80ff0d77ac */ /* 0x000f220008000800 */
[----:B------:R-:W3:Y:S01]  /*0090*/  S2R R2, SR_CTAID.Y ;  /* 0x0000000000027919 */ /* 0x000ee20000002600 */
[----:B------:R-:W5:Y:S04]  /*00a0*/  LDCU UR4, c[0x0][0x3ac] ;  /* 0x00007580ff0477ac */ /* 0x000f680008000800 */
[----:B------:R-:W1:Y:S01]  /*00b0*/  LDC R0, c[0x0][0x3a4] ;  /* 0x0000e900ff007b82 */ /* 0x000e620000000800 */
[----:B--2---:R-:W-:Y:S01]  /*00c0*/  USHF.L.U32 UR16, UR8, 0x1, URZ ;  /* 0x0000000108107899 */ /* 0x004fe200080006ff */
[----:B0-----:R-:W-:-:S03]  /*00d0*/  ISETP.GE.AND P0, PT, R6, 0x1, PT ;  /* 0x000000010600780c */ /* 0x001fc60003f06270 */
[----:B----4-:R-:W-:Y:S02]  /*00e0*/  UIADD3 UR17, UPT, UPT, UR16, UR18, URZ ;  /* 0x0000001210117290 */ /* 0x010fe4000fffe0ff */
[----:B------:R-:W-:Y:S02]  /*00f0*/  UIADD3 UR5, UPT, UPT, UR16, UR13, URZ ;  /* 0x0000000d10057290 */ /* 0x000fe4000fffe0ff */
[----:B-----5:R-:W-:Y:S01]  /*0100*/  UIMAD UR10, UR13, UR10, UR4 ;  /* 0x0000000a0d0a72a4 */ /* 0x020fe2000f8e0204 */
[C---:B-1----:R-:W-:Y:S02]  /*0110*/  IMAD R23, R3.reuse, UR18, R0 ;  /* 0x0000001203177c24 */ /* 0x042fe4000f8e0200 */
[--C-:B---3--:R-:W-:Y:S02]  /*0120*/  IMAD R0, R3, UR18, R4.reuse ;  /* 0x0000001203007c24 */ /* 0x108fe4000f8e0204 */
[----:B------:R-:W-:Y:S02]  /*0130*/  IMAD R22, R5, UR18, R4 ;  /* 0x0000001205167c24 */ /* 0x000fe4000f8e0204 */
[----:B------:R-:W-:Y:S01]  /*0140*/  IMAD R3, R2, UR13, R5 ;  /* 0x0000000d02037c24 */ /* 0x000fe2000f8e0205 */
[----:B------:R-:W-:Y:S06]  /*0150*/  @!P0 BRA `(.L_x_0) ;  /* 0x0000000400308947 */ /* 0x000fec0003800000 */
[C---:B------:R-:W-:Y:S01]  /*0160*/  VIADD R2, R6.reuse, 0xffffffff ;  /* 0xffffffff06027836 */ /* 0x040fe20000000000 */
[----:B------:R-:W-:Y:S01]  /*0170*/  LOP3.LUT R16, R6, 0x7, RZ, 0xc0, !PT ;  /* 0x0000000706107812 */ /* 0x000fe200078ec0ff */
[----:B------:R-:W-:Y:S01]  /*0180*/  IMAD.U32 R7, RZ, RZ, UR5 ;  /* 0x00000005ff077e24 */ /* 0x000fe2000f8e00ff */
[----:B------:R-:W-:Y:S02]  /*0190*/  UIMAD UR7, UR18, UR13, URZ ;  /* 0x0000000d120772a4 */ /* 0x000fe4000f8e02ff */
[----:B------:R-:W-:Y:S01]  /*01a0*/  ISETP.GE.U32.AND P0, PT, R2, 0x7, PT ;  /* 0x000000070200780c */ /* 0x000fe20003f06070 */
[----:B------:R-:W-:Y:S01]  /*01b0*/  IMAD.MOV.U32 R2, RZ, RZ, RZ ;  /* 0x000000ffff027224 */ /* 0x000fe200078e00ff */
[----:B------:R-:W-:Y:S01]  /*01c0*/  ISETP.NE.AND P1, PT, R16, RZ, PT ;  /* 0x000000ff1000720c */ /* 0x000fe20003f25270 */
[----:B------:R-:W-:-:S10]  /*01d0*/  IMAD R7, R7, UR17, R22 ;  /* 0x0000001107077c24 */ /* 0x000fd4000f8e0216 */
[----:B------:R-:W-:Y:S05]  /*01e0*/  @!P0 BRA `(.L_x_1) ;  /* 0x00000000006c8947 */ /* 0x000fea0003800000 */
[----:B------:R-:W0:Y:S01]  /*01f0*/  S2UR UR6, SR_CgaCtaId ;  /* 0x00000000000679c3 */ /* 0x000e220000008800 */
[----:B------:R-:W-:Y:S01]  /*0200*/  UMOV UR4, 0x400 ;  /* 0x0000040000047882 */ /* 0x000fe20000000000 */
[----:B------:R-:W-:Y:S01]  /*0210*/  LOP3.LUT R2, R6, 0x7ffffff8, RZ, 0xc0, !PT ;  /* 0x7ffffff806027812 */ /* 0x000fe200078ec0ff */
[----:B0-----:R-:W-:-:S03]  /*0220*/  ULEA UR6, UR6, UR4, 0x18 ;  /* 0x0000000406067291 */ /* 0x001fc6000f8ec0ff */
[----:B------:R-:W-:-:S09]  /*0230*/  UMOV UR4, URZ ;  /* 0x000000ff00047c82 */ /* 0x000fd20008000000 */
.L_x_2:
[----:B0-----:R-:W-:Y:S01]  /*0240*/  IMAD.U32 R8, RZ, RZ, UR4 ;  /* 0x00000004ff087e24 */ /* 0x001fe2000f8e00ff */
[----:B------:R-:W-:Y:S01]  /*0250*/  UIADD3 UR4, UPT, UPT, UR4, 0x8, URZ ;  /* 0x0000000804047890 */ /* 0x000fe2000fffe0ff */
[----:B------:R-:W-:Y:S02]  /*0260*/  IMAD.U32 R15, RZ, RZ, UR7 ;  /* 0x00000007ff0f7e24 */ /* 0x000fe4000f8e00ff */
[----:B------:R-:W-:-:S03]  /*0270*/  IMAD R8, R8, UR7, R7 ;  /* 0x0000000708087c24 */ /* 0x000fc6000f8e0207 */
[----:B------:R-:W-:Y:S02]  /*0280*/  ISETP.NE.AND P0, PT, R2, UR4, PT ;  /* 0x0000000402007c0c */ /* 0x000fe4000bf05270 */
[----:B------:R-:W-:-:S04]  /*0290*/  LEA R8, R8, UR6, 0x2 ;  /* 0x0000000608087c11 */ /* 0x000fc8000f8e10ff */
[C---:B------:R-:W-:Y:S01]  /*02a0*/  LEA R9, R15.reuse, R8, 0x2 ;  /* 0x000000080f097211 */ /* 0x040fe200078e10ff */
[----:B------:R0:W-:Y:S04]  /*02b0*/  STS [R8], RZ ;  /* 0x000000ff08007388 */ /* 0x0001e80000000800 */
[C---:B------:R-:W-:Y:S01]  /*02c0*/  IMAD R10, R15.reuse, 0x4, R9 ;  /* 0x000000040f0a7824 */ /* 0x040fe200078e0209 */
[----:B------:R0:W-:Y:S03]  /*02d0*/  STS [R9], RZ ;  /* 0x000000ff09007388 */ /* 0x0001e60000000800 */
[C---:B------:R-:W-:Y:S01]  /*02e0*/  IMAD R11, R15.reuse, 0x4, R10 ;  /* 0x000000040f0b7824 */ /* 0x040fe200078e020a */
[----:B------:R0:W-:Y:S03]  /*02f0*/  STS [R10], RZ ;  /* 0x000000ff0a007388 */ /* 0x0001e60000000800 */
[C---:B------:R-:W-:Y:S01]  /*0300*/  IMAD R12, R15.reuse, 0x4, R11 ;  /* 0x000000040f0c7824 */ /* 0x040fe200078e020b */
[----:B------:R0:W-:Y:S03]  /*0310*/  STS [R11], RZ ;  /* 0x000000ff0b007388 */ /* 0x0001e60000000800 */
[C---:B------:R-:W-:Y:S01]  /*0320*/  IMAD R13, R15.reuse, 0x4, R12 ;  /* 0x000000040f0d7824 */ /* 0x040fe200078e020c */
[----:B------:R0:W-:Y:S03]  /*0330*/  STS [R12], RZ ;  /* 0x000000ff0c007388 */ /* 0x0001e60000000800 */
[C---:B------:R-:W-:Y:S01]  /*0340*/  IMAD R14, R15.reuse, 0x4, R13 ;  /* 0x000000040f0e7824 */ /* 0x040fe200078e020d */
[----:B------:R0:W-:Y:S04]  /*0350*/  STS [R13], RZ ;  /* 0x000000ff0d007388 */ /* 0x0001e80000000800 */
[----:B------:R-:W-:Y:S01]  /*0360*/  LEA R15, R15, R14, 0x2 ;  /* 0x0000000e0f0f7211 */ /* 0x000fe200078e10ff */
[----:B------:R0:W-:Y:S04]  /*0370*/  STS [R14], RZ ;  /* 0x000000ff0e007388 */ /* 0x0001e80000000800 */
[----:B------:R0:W-:Y:S01]  /*0380*/  STS [R15], RZ ;  /* 0x000000ff0f007388 */ /* 0x0001e20000000800 */
[----:B------:R-:W-:Y:S05]  /*0390*/  @P0 BRA `(.L_x_2) ;  /* 0xfffffffc00a80947 */ /* 0x000fea000383ffff */
.L_x_1:
[----:B------:R-:W-:Y:S05]  /*03a0*/  @!P1 BRA `(.L_x_0) ;  /* 0x00000000009c9947 */ /* 0x000fea0003800000 */
[----:B------:R-:W-:Y:S02]  /*03b0*/  ISETP.GE.U32.AND P0, PT, R16, 0x4, PT ;  /* 0x000000041000780c */ /* 0x000fe40003f06070 */
[----:B0-----:R-:W-:-:S04]  /*03c0*/  LOP3.LUT R12, R6, 0x3, RZ, 0xc0, !PT ;  /* 0x00000003060c7812 */ /* 0x001fc800078ec0ff */
[----:B------:R-:W-:-:S07]  /*03d0*/  ISETP.NE.AND P1, PT, R12, RZ, PT ;  /* 0x000000ff0c00720c */ /* 0x000fce0003f25270 */
[----:B------:R-:W-:Y:S06]  /*03e0*/  @!P0 BRA `(.L_x_3) ;  /* 0x0000000000388947 */ /* 0x000fec0003800000 */
[----:B------:R-:W0:Y:S01]  /*03f0*/  S2UR UR6, SR_CgaCtaId ;  /* 0x00000000000679c3 */ /* 0x000e220000008800 */
[----:B------:R-:W-:Y:S01]  /*0400*/  UMOV UR4, 0x400 ;  /* 0x0000040000047882 */ /* 0x000fe20000000000 */
[C---:B------:R-:W-:Y:S02]  /*0410*/  IMAD R8, R2.reuse, UR7, R7 ;  /* 0x0000000702087c24 */ /* 0x040fe4000f8e0207 */
[----:B------:R-:W-:Y:S02]  /*0420*/  IMAD.U32 R11, RZ, RZ, UR7 ;  /* 0x00000007ff0b7e24 */ /* 0x000fe4000f8e00ff */
[----:B------:R-:W-:Y:S01]  /*0430*/  VIADD R2, R2, 0x4 ;  /* 0x0000000402027836 */ /* 0x000fe20000000000 */
[----:B0-----:R-:W-:-:S06]  /*0440*/  ULEA UR4, UR6, UR4, 0x18 ;  /* 0x0000000406047291 */ /* 0x001fcc000f8ec0ff */
[----:B------:R-:W-:-:S05]  /*0450*/  LEA R8, R8, UR4, 0x2 ;  /* 0x0000000408087c11 */ /* 0x000fca000f8e10ff */
[C---:B------:R-:W-:Y:S01]  /*0460*/  IMAD R9, R11.reuse, 0x4, R8 ;  /* 0x000000040b097824 */ /* 0x040fe200078e0208 */
[----:B------:R0:W-:Y:S03]  /*0470*/  STS [R8], RZ ;  /* 0x000000ff08007388 */ /* 0x0001e60000000800 */
[C---:B------:R-:W-:Y:S01]  /*0480*/  IMAD R10, R11.reuse, 0x4, R9 ;  /* 0x000000040b0a7824 */ /* 0x040fe200078e0209 */
[----:B------:R0:W-:Y:S03]  /*0490*/  STS [R9], RZ ;  /* 0x000000ff09007388 */ /* 0x0001e60000000800 */
[----:B------:R-:W-:Y:S01]  /*04a0*/  IMAD R11, R11, 0x4, R10 ;  /* 0x000000040b0b7824 */ /* 0x000fe200078e020a */
[----:B------:R0:W-:Y:S04]  /*04b0*/  STS [R10], RZ ;  /* 0x000000ff0a007388 */ /* 0x0001e80000000800 */
[----:B------:R0:W-:Y:S02]  /*04c0*/  STS [R11], RZ ;  /* 0x000000ff0b007388 */ /* 0x0001e40000000800 */
.L_x_3:
[----:B------:R-:W-:Y:S05]  /*04d0*/  @!P1 BRA `(.L_x_0) ;  /* 0x0000000000509947 */ /* 0x000fea0003800000 */
[----:B0-----:R-:W-:Y:S02]  /*04e0*/  LOP3.LUT R8, R6, 0x1, RZ, 0xc0, !PT ;  /* 0x0000000106087812 */ /* 0x001fe400078ec0ff */
[----:B------:R-:W-:Y:S02]  /*04f0*/  ISETP.NE.AND P0, PT, R12, 0x1, PT ;  /* 0x000000010c00780c */ /* 0x000fe40003f05270 */
[----:B------:R-:W-:-:S13]  /*0500*/  ISETP.NE.U32.AND P1, PT, R8, 0x1, PT ;  /* 0x000000010800780c */ /* 0x000fda0003f25070 */
[----:B------:R-:W0:Y:S01]  /*0510*/  @!P1 S2R R11, SR_CgaCtaId ;  /* 0x00000000000b9919 */ /* 0x000e220000008800 */
[----:B------:R-:W-:Y:S01]  /*0520*/  @!P1 MOV R10, 0x400 ;  /* 0x00000400000a9802 */ /* 0x000fe20000000f00 */
[----:B------:R-:W-:Y:S06]  /*0530*/  @!P0 BRA `(.L_x_4) ;  /* 0x0000000000288947 */ /* 0x000fec0003800000 */
[----:B------:R-:W1:Y:S01]  /*0540*/  S2UR UR6, SR_CgaCtaId ;  /* 0x00000000000679c3 */ /* 0x000e620000008800 */
[----:B------:R-:W-:Y:S01]  /*0550*/  UMOV UR4, 0x400 ;  /* 0x0000040000047882 */ /* 0x000fe20000000000 */
[C---:B------:R-:W-:Y:S01]  /*0560*/  IMAD R8, R2.reuse, UR7, R7 ;  /* 0x0000000702087c24 */ /* 0x040fe2000f8e0207 */
[----:B------:R-:W-:Y:S01]  /*0570*/  MOV R9, UR7 ;  /* 0x0000000700097c02 */ /* 0x000fe20008000f00 */
[----:B------:R-:W-:Y:S01]  /*0580*/  VIADD R2, R2, 0x2 ;  /* 0x0000000202027836 */ /* 0x000fe20000000000 */
[----:B-1----:R-:W-:-:S06]  /*0590*/  ULEA UR4, UR6, UR4, 0x18 ;  /* 0x0000000406047291 */ /* 0x002fcc000f8ec0ff */
[----:B------:R-:W-:-:S05]  /*05a0*/  LEA R8, R8, UR4, 0x2 ;  /* 0x0000000408087c11 */ /* 0x000fca000f8e10ff */
[----:B------:R-:W-:Y:S01]  /*05b0*/  IMAD R9, R9, 0x4, R8 ;  /* 0x0000000409097824 */ /* 0x000fe200078e0208 */
[----:B------:R1:W-:Y:S04]  /*05c0*/  STS [R8], RZ ;  /* 0x000000ff08007388 */ /* 0x0003e80000000800 */
[----:B------:R1:W-:Y:S02]  /*05d0*/  STS [R9], RZ ;  /* 0x000000ff09007388 */ /* 0x0003e40000000800 */
.L_x_4:
[----:B0-----:R-:W-:Y:S01]  /*05e0*/  @!P1 LEA R11, R11, R10, 0x18 ;  /* 0x0000000a0b0b9211 */ /* 0x001fe200078ec0ff */
[----:B------:R-:W-:-:S04]  /*05f0*/  @!P1 IMAD R2, R2, UR7, R7 ;  /* 0x0000000702029c24 */ /* 0x000fc8000f8e0207 */
[----:B------:R-:W-:-:S05]  /*0600*/  @!P1 IMAD R2, R2, 0x4, R11 ;  /* 0x0000000402029824 */ /* 0x000fca00078e020b */
[----:B------:R2:W-:Y:S02]  /*0610*/  @!P1 STS [R2], RZ ;  /* 0x000000ff02009388 */ /* 0x0005e40000000800 */
.L_x_0:
[----:B------:R-:W-:Y:S01]  /*0620*/  BAR.SYNC.DEFER_BLOCKING 0x0 ;  /* 0x0000000000007b1d */ /* 0x000fe20000010000 */
[----:B------:R-:W-:-:S04]  /*0630*/  UIADD3 UR6, UPT, UPT, -UR8, URZ, URZ ;  /* 0x000000ff08067290 */ /* 0x000fc8000fffe1ff */
[----:B------:R-:W-:Y:S01]  /*0640*/  UISETP.GE.AND UP0, UPT, UR8, UR6, UPT ;  /* 0x000000060800728c */ /* 0x000fe2000bf06270 */
[----:B------:R-:W3:Y:S08]  /*0650*/  LDCU.64 UR14, c[0x0][0x358] ;  /* 0x00006b00ff0e77ac */ /* 0x000ef00008000a00 */
[----:B------:R-:W-:Y:S05]  /*0660*/  BRA.U !UP0, `(.L_x_5) ;  /* 0x0000001108cc7547 */ /* 0x000fea000b800000 */
[----:B------:R-:W-:Y:S01]  /*0670*/  UIADD3 UR4, UPT, UPT, UR16, 0x1, URZ ;  /* 0x0000000110047890 */ /* 0x000fe2000fffe0ff */
[----:B--2---:R-:W-:Y:S01]  /*0680*/  VIADD R2, R5, UR8 ;  /* 0x0000000805027c36 */ /* 0x004fe20008000000 */
[----:B------:R-:W-:Y:S01]  /*0690*/  UIMAD UR5, UR17, UR5, URZ ;  /* 0x00000005110572a4 */ /* 0x000fe2000f8e02ff */
[----:B------:R-:W-:Y:S01]  /*06a0*/  I2FP.F32.S32 R5, R6 ;  /* 0x0000000600057245 */ /* 0x000fe20000201400 */
[----:B------:R-:W-:Y:S01]  /*06b0*/  VIADD R4, R4, UR8 ;  /* 0x0000000804047c36 */ /* 0x000fe20008000000 */
[----:B------:R-:W-:Y:S01]  /*06c0*/  IADD3 R6, PT, PT, R6, 0x1, RZ ;  /* 0x0000000106067810 */ /* 0x000fe20007ffe0ff */
[----:B0-----:R-:W-:Y:S01]  /*06d0*/  IMAD.U32 R11, RZ, RZ, UR4 ;  /* 0x00000004ff0b7e24 */ /* 0x001fe2000f8e00ff */
[----:B------:R-:W-:Y:S01]  /*06e0*/  UIMAD UR12, UR18, UR13, URZ ;  /* 0x0000000d120c72a4 */ /* 0x000fe2000f8e02ff */
[----:B------:R-:W-:Y:S01]  /*06f0*/  IMAD.U32 R7, RZ, RZ, UR6 ;  /* 0x00000006ff077e24 */ /* 0x000fe2000f8e00ff */
[----:B-1----:R-:W-:Y:S01]  /*0700*/  LOP3.LUT R9, R6, 0x7, RZ, 0xc0, !PT ;  /* 0x0000000706097812 */ /* 0x002fe200078ec0ff */
[----:B------:R-:W-:Y:S01]  /*0710*/  VIADD R8, R22, UR5 ;  /* 0x0000000516087c36 */ /* 0x000fe20008000000 */
[----:B------:R-:W-:-:S02]  /*0720*/  LOP3.LUT R10, R6, 0xfffffff8, RZ, 0xc0, !PT ;  /* 0xfffffff8060a7812 */ /* 0x000fc400078ec0ff */
[----:B------:R-:W-:-:S07]  /*0730*/  LOP3.LUT R11, R11, 0xfffffffc, RZ, 0xc0, !PT ;  /* 0xfffffffc0b0b7812 */ /* 0x000fce00078ec0ff */
.L_x_28:
[----:B------:R-:W-:Y:S01]  /*0740*/  ISETP.GE.AND P0, PT, R22, UR5, PT ;  /* 0x0000000516007c0c */ /* 0x000fe2000bf06270 */
[----:B------:R-:W-:-:S12]  /*0750*/  BSSY.RECONVERGENT B0, `(.L_x_6) ;  /* 0x0000095000007945 */ /* 0x000fd80003800200 */
[----:B0-2--5:R-:W-:Y:S05]  /*0760*/  @P0 BRA `(.L_x_7) ;  /* 0x00000008004c0947 */ /* 0x025fea0003800000 */
[----:B------:R-:W0:Y:S02]  /*0770*/  LDCU UR4, c[0x0][0x388] ;  /* 0x00007100ff0477ac */ /* 0x000e240008000800 */
[----:B0-----:R-:W-:-:S09]  /*0780*/  UISETP.GE.AND UP0, UPT, UR4, URZ, UPT ;  /* 0x000000ff0400728c */ /* 0x001fd2000bf06270 */
[----:B------:R-:W-:Y:S05]  /*0790*/  BRA.U !UP0, `(.L_x_8) ;  /* 0x0000000908187547 */ /* 0x000fea000b800000 */
[----:B------:R-:W0:Y:S01]  /*07a0*/  LDCU UR4, c[0x0][0x3b4] ;  /* 0x00007680ff0477ac */ /* 0x000e220008000800 */
[----:B------:R-:W-:Y:S01]  /*07b0*/  MOV R19, R22 ;  /* 0x0000001600137202 */ /* 0x000fe20000000f00 */
[----:B------:R-:W1:Y:S01]  /*07c0*/  LDCU UR7, c[0x0][0x3a0] ;  /* 0x00007400ff0777ac */ /* 0x000e620008000800 */
[----:B0-----:R-:W-:-:S05]  /*07d0*/  VIADD R18, R7, UR4 ;  /* 0x0000000407127c36 */ /* 0x001fca0008000000 */
[----:B-1----:R-:W-:-:S04]  /*07e0*/  ISETP.GE.AND P0, PT, R18, UR7, PT ;  /* 0x0000000712007c0c */ /* 0x002fc8000bf06270 */
[----:B------:R-:W-:-:S13]  /*07f0*/  ISETP.GT.AND P0, PT, R18, -0x1, !P0 ;  /* 0xffffffff1200780c */ /* 0x000fda0004704270 */
.L_x_14:
[----:B------:R-:W-:Y:S01]  /*0800*/  IABS R14, UR17 ;  /* 0x00000011000e7c13 */ /* 0x000fe20008000000 */
[----:B------:R-:W0:Y:S01]  /*0810*/  LDCU UR4, c[0x0][0x3bc] ;  /* 0x00007780ff0477ac */ /* 0x000e220008000800 */
[----:B------:R-:W-:Y:S01]  /*0820*/  IABS R16, R19 ;  /* 0x0000001300107213 */ /* 0x000fe20000000000 */
[----:B------:R-:W1:Y:S01]  /*0830*/  LDC R24, c[0x0][0x388] ;  /* 0x0000e200ff187b82 */ /* 0x000e620000000800 */
[----:B------:R-:W2:Y:S01]  /*0840*/  I2F.RP R15, R14 ;  /* 0x0000000e000f7306 */ /* 0x000ea20000209400 */
[----:B-----5:R-:W-:Y:S01]  /*0850*/  IABS R20, UR17 ;  /* 0x0000001100147c13 */ /* 0x020fe20008000000 */
[----:B------:R-:W4:Y:S06]  /*0860*/  LDCU.64 UR8, c[0x0][0x398] ;  /* 0x00007300ff0877ac */ /* 0x000f2c0008000a00 */
[----:B--2---:R-:W2:Y:S02]  /*0870*/  MUFU.RCP R15, R15 ;  /* 0x0000000f000f7308 */ /* 0x004ea40000001000 */
[----:B--2---:R-:W-:-:S02]  /*0880*/  VIADD R12, R15, 0xffffffe ;  /* 0x0ffffffe0f0c7836 */ /* 0x004fc40000000000 */
[----:B------:R-:W-:-:S04]  /*0890*/  IMAD.MOV R15, RZ, RZ, -R20 ;  /* 0x000000ffff0f7224 */ /* 0x000fc800078e0a14 */
[----:B------:R2:W3:Y:S01]  /*08a0*/  F2I.FTZ.U32.TRUNC.NTZ R13, R12 ;  /* 0x0000000c000d7305 */ /* 0x0004e2000021f000 */
[----:B------:R-:W-:Y:S02]  /*08b0*/  IMAD.MOV.U32 R20, RZ, RZ, RZ ;  /* 0x000000ffff147224 */ /* 0x000fe400078e00ff */
[----:B--2---:R-:W-:Y:S02]  /*08c0*/  IMAD.MOV.U32 R12, RZ, RZ, RZ ;  /* 0x000000ffff0c7224 */ /* 0x004fe400078e00ff */
[----:B---3--:R-:W-:-:S04]  /*08d0*/  IMAD.MOV R17, RZ, RZ, -R13 ;  /* 0x000000ffff117224 */ /* 0x008fc800078e0a0d */
[----:B------:R-:W-:-:S04]  /*08e0*/  IMAD R17, R17, R14, RZ ;  /* 0x0000000e11117224 */ /* 0x000fc800078e02ff */
[----:B------:R-:W-:Y:S01]  /*08f0*/  IMAD.HI.U32 R13, R13, R17, R12 ;  /* 0x000000110d0d7227 */ /* 0x000fe200078e000c */
[----:B------:R-:W-:-:S04]  /*0900*/  LOP3.LUT R12, R19, UR17, RZ, 0x3c, !PT ;  /* 0x00000011130c7c12 */ /* 0x000fc8000f8e3cff */
[----:B------:R-:W-:Y:S01]  /*0910*/  ISETP.GE.AND P3, PT, R12, RZ, PT ;  /* 0x000000ff0c00720c */ /* 0x000fe20003f66270 */
[----:B------:R-:W-:-:S04]  /*0920*/  IMAD.HI.U32 R13, R13, R16, RZ ;  /* 0x000000100d0d7227 */ /* 0x000fc800078e00ff */
[----:B------:R-:W-:-:S05]  /*0930*/  IMAD R15, R13, R15, R16 ;  /* 0x0000000f0d0f7224 */ /* 0x000fca00078e0210 */
[----:B------:R-:W-:-:S13]  /*0940*/  ISETP.GT.U32.AND P2, PT, R14, R15, PT ;  /* 0x0000000f0e00720c */ /* 0x000fda0003f44070 */
[-C--:B------:R-:W-:Y:S01]  /*0950*/  @!P2 IADD3 R15, PT, PT, R15, -R14.reuse, RZ ;  /* 0x8000000e0f0fa210 */ /* 0x080fe20007ffe0ff */
[----:B------:R-:W-:Y:S01]  /*0960*/  @!P2 VIADD R13, R13, 0x1 ;  /* 0x000000010d0da836 */ /* 0x000fe20000000000 */
[----:B------:R-:W-:Y:S02]  /*0970*/  ISETP.NE.AND P2, PT, RZ, UR17, PT ;  /* 0x00000011ff007c0c */ /* 0x000fe4000bf45270 */
[----:B------:R-:W-:Y:S02]  /*0980*/  ISETP.GE.U32.AND P1, PT, R15, R14, PT ;  /* 0x0000000e0f00720c */ /* 0x000fe40003f26070 */
[----:B0-----:R-:W-:-:S11]  /*0990*/  MOV R14, UR4 ;  /* 0x00000004000e7c02 */ /* 0x001fd60008000f00 */
[----:B------:R-:W-:-:S04]  /*09a0*/  @P1 VIADD R13, R13, 0x1 ;  /* 0x000000010d0d1836 */ /* 0x000fc80000000000 */
[----:B------:R-:W-:Y:S01]  /*09b0*/  @!P3 IMAD.MOV R13, RZ, RZ, -R13 ;  /* 0x000000ffff0db224 */ /* 0x000fe200078e0a0d */
[----:B------:R-:W-:-:S04]  /*09c0*/  @!P2 LOP3.LUT R13, RZ, UR17, RZ, 0x33, !PT ;  /* 0x00000011ff0dac12 */ /* 0x000fc8000f8e33ff */
[----:B------:R-:W-:Y:S01]  /*09d0*/  IADD3 R17, PT, PT, R13, UR10, -R14 ;  /* 0x0000000a0d117c10 */ /* 0x000fe2000fffe80e */
[----:B------:R-:W-:-:S03]  /*09e0*/  IMAD.MOV R12, RZ, RZ, -R13 ;  /* 0x000000ffff0c7224 */ /* 0x000fc600078e0a0d */
[----:B----4-:R-:W-:Y:S01]  /*09f0*/  ISETP.GE.AND P2, PT, R17, UR9, PT ;  /* 0x0000000911007c0c */ /* 0x010fe2000bf46270 */
[----:B------:R-:W-:-:S03]  /*0a00*/  IMAD R12, R12, UR17, R19 ;  /* 0x000000110c0c7c24 */ /* 0x000fc6000f8e0213 */
[----:B------:R-:W-:Y:S02]  /*0a10*/  ISETP.GT.AND P2, PT, R17, -0x1, !P2 ;  /* 0xffffffff1100780c */ /* 0x000fe40005744270 */
[----:B------:R-:W-:-:S04]  /*0a20*/  IADD3 R15, PT, PT, R12, -UR4, R23 ;  /* 0x800000040c0f7c10 */ /* 0x000fc8000fffe017 */
[----:B------:R-:W-:-:S04]  /*0a30*/  ISETP.GE.AND P1, PT, R15, UR8, PT ;  /* 0x000000080f007c0c */ /* 0x000fc8000bf26270 */
[----:B------:R-:W-:-:S04]  /*0a40*/  ISETP.GT.AND P1, PT, R15, -0x1, !P1 ;  /* 0xffffffff0f00780c */ /* 0x000fc80004f24270 */
[----:B------:R-:W-:-:S13]  /*0a50*/  PLOP3.LUT P1, PT, P0, P1, P2, 0x80, 0x0 ;  /* 0x000000000000781c */ /* 0x000fda0000723020 */
[----:B------:R-:W0:Y:S01]  /*0a60*/  @P1 LDC.64 R12, c[0x0][0x390] ;  /* 0x0000e400ff0c1b82 */ /* 0x000e220000000a00 */
[----:B------:R-:W-:-:S04]  /*0a70*/  @P1 IMAD R14, R18, UR9, R17 ;  /* 0x00000009120e1c24 */ /* 0x000fc8000f8e0211 */
[----:B------:R-:W-:-:S04]  /*0a80*/  @P1 IMAD R15, R14, UR8, R15 ;  /* 0x000000080e0f1c24 */ /* 0x000fc8000f8e020f */
[----:B0-----:R-:W-:-:S05]  /*0a90*/  @P1 IMAD.WIDE R12, R15, 0x4, R12 ;  /* 0x000000040f0c1825 */ /* 0x001fca00078e020c */
[----:B------:R0:W5:Y:S01]  /*0aa0*/  @P1 LDG.E R20, desc[UR14][R12.64] ;  /* 0x0000000e0c141981 */ /* 0x000162000c1e1900 */
[----:B-1----:R-:W-:Y:S01]  /*0ab0*/  ISETP.GE.U32.AND P1, PT, R24, 0x7, PT ;  /* 0x000000071800780c */ /* 0x002fe20003f26070 */
[----:B------:R-:W-:Y:S02]  /*0ac0*/  IMAD.MOV.U32 R21, RZ, RZ, -0x40800000 ;  /* 0xbf800000ff157424 */ /* 0x000fe400078e00ff */
[----:B------:R-:W-:-:S10]  /*0ad0*/  IMAD.MOV.U32 R16, RZ, RZ, RZ ;  /* 0x000000ffff107224 */ /* 0x000fd400078e00ff */
[----:B0-----:R-:W-:Y:S05]  /*0ae0*/  @!P1 BRA `(.L_x_9) ;  /* 0x0000000000889947 */ /* 0x001fea0003800000 */
[----:B------:R-:W-:Y:S02]  /*0af0*/  HFMA2 R25, -RZ, RZ, 0, 0 ;  /* 0x00000000ff197431 */ /* 0x000fe400000001ff */
[----:B------:R-:W-:-:S07]  /*0b00*/  IMAD.MOV.U32 R21, RZ, RZ, -0x40800000 ;  /* 0xbf800000ff157424 */ /* 0x000fce00078e00ff */
.L_x_10:
[----:B------:R-:W-:-:S04]  /*0b10*/  IMAD.SHL.U32 R26, R25, 0x4, RZ ;  /* 0x00000004191a7824 */ /* 0x000fc800078e00ff */
[----:B------:R-:W0:Y:S08]  /*0b20*/  LDC.64 R16, c[0x3][R26] ;  /* 0x00c000001a107b82 */ /* 0x000e300000000a00 */
[----:B------:R-:W1:Y:S08]  /*0b30*/  LDC.64 R14, c[0x3][R26+0x8] ;  /* 0x00c002001a0e7b82 */ /* 0x000e700000000a00 */
[----:B------:R-:W2:Y:S01]  /*0b40*/  LDC.64 R12, c[0x3][R26+0x10] ;  /* 0x00c004001a0c7b82 */ /* 0x000ea20000000a00 */
[----:B0----5:R-:W-:-:S02]  /*0b50*/  FSETP.GE.AND P1, PT, R20, R16, PT ;  /* 0x000000101400720b */ /* 0x021fc40003f26000 */
[----:B------:R-:W-:-:S05]  /*0b60*/  FSETP.GE.AND P2, PT, R20, R17, PT ;  /* 0x000000111400720b */ /* 0x000fca0003f46000 */
[----:B------:R-:W0:Y:S01]  /*0b70*/  LDC.64 R16, c[0x3][R26+0x18] ;  /* 0x00c006001a107b82 */ /* 0x000e220000000a00 */
[C---:B-1----:R-:W-:Y:S01]  /*0b80*/  FSETP.GE.AND P3, PT, R20.reuse, R14, PT ;  /* 0x0000000e1400720b */ /* 0x042fe20003f66000 */
[----:B------:R-:W-:Y:S01]  /*0b90*/  VIADD R14, R25, 0x1 ;  /* 0x00000001190e7836 */ /* 0x000fe20000000000 */
[----:B------:R-:W-:-:S03]  /*0ba0*/  FSETP.GE.AND P4, PT, R20, R15, PT ;  /* 0x0000000f1400720b */ /* 0x000fc60003f86000 */
[----:B------:R-:W-:Y:S02]  /*0bb0*/  @P1 I2FP.F32.U32 R21, R25 ;  /* 0x0000001900151245 */ /* 0x000fe40000201000 */
[----:B------:R-:W-:Y:S01]  /*0bc0*/  @P2 I2FP.F32.U32 R21, R14 ;  /* 0x0000000e00152245 */ /* 0x000fe20000201000 */
[C---:B------:R-:W-:Y:S01]  /*0bd0*/  VIADD R14, R25.reuse, 0x2 ;  /* 0x00000002190e7836 */ /* 0x040fe20000000000 */
[C---:B--2---:R-:W-:Y:S01]  /*0be0*/  FSETP.GE.AND P1, PT, R20.reuse, R12, PT ;  /* 0x0000000c1400720b */ /* 0x044fe20003f26000 */
[C---:B------:R-:W-:Y:S01]  /*0bf0*/  VIADD R12, R25.reuse, 0x3 ;  /* 0x00000003190c7836 */ /* 0x040fe20000000000 */
[----:B------:R-:W-:Y:S01]  /*0c00*/  FSETP.GE.AND P2, PT, R20, R13, PT ;  /* 0x0000000d1400720b */ /* 0x000fe20003f46000 */
[----:B------:R-:W-:Y:S01]  /*0c10*/  VIADD R13, R25, 0x7 ;  /* 0x00000007190d7836 */ /* 0x000fe20000000000 */
[----:B------:R-:W-:Y:S02]  /*0c20*/  @P3 I2FP.F32.U32 R21, R14 ;  /* 0x0000000e00153245 */ /* 0x000fe40000201000 */
[----:B------:R-:W-:-:S02]  /*0c30*/  @P4 I2FP.F32.U32 R21, R12 ;  /* 0x0000000c00154245 */ /* 0x000fc40000201000 */
[----:B------:R-:W-:Y:S02]  /*0c40*/  IADD3 R12, PT, PT, R25, 0x4, RZ ;  /* 0x00000004190c7810 */ /* 0x000fe40007ffe0ff */
[----:B0-----:R-:W-:-:S03]  /*0c50*/  FSETP.GE.AND P3, PT, R20, R16, PT ;  /* 0x000000101400720b */ /* 0x001fc60003f66000 */
[----:B------:R-:W-:Y:S01]  /*0c60*/  @P1 I2FP.F32.U32 R21, R12 ;  /* 0x0000000c00151245 */ /* 0x000fe20000201000 */
[----:B------:R-:W-:Y:S01]  /*0c70*/  VIADD R12, R25, 0x5 ;  /* 0x00000005190c7836 */ /* 0x000fe20000000000 */
[----:B------:R-:W-:-:S04]  /*0c80*/  FSETP.GE.AND P1, PT, R20, R17, PT ;  /* 0x000000111400720b */ /* 0x000fc80003f26000 */
[----:B------:R-:W-:Y:S01]  /*0c90*/  @P2 I2FP.F32.U32 R21, R12 ;  /* 0x0000000c00152245 */ /* 0x000fe20000201000 */
[C---:B------:R-:W-:Y:S02]  /*0ca0*/  VIADD R12, R25.reuse, 0x6 ;  /* 0x00000006190c7836 */ /* 0x040fe40000000000 */
[----:B------:R-:W-:-:S03]  /*0cb0*/  VIADD R25, R25, 0x8 ;  /* 0x0000000819197836 */ /* 0x000fc60000000000 */
[----:B------:R-:W-:Y:S02]  /*0cc0*/  @P3 I2FP.F32.U32 R21, R12 ;  /* 0x0000000c00153245 */ /* 0x000fe40000201000 */
[----:B------:R-:W-:Y:S02]  /*0cd0*/  ISETP.NE.AND P2, PT, R25, R10, PT ;  /* 0x0000000a1900720c */ /* 0x000fe40003f45270 */
[----:B------:R-:W-:-:S11]  /*0ce0*/  @P1 I2FP.F32.U32 R21, R13 ;  /* 0x0000000d00151245 */ /* 0x000fd60000201000 */
[----:B------:R-:W-:Y:S05]  /*0cf0*/  @P2 BRA `(.L_x_10) ;  /* 0xfffffffc00842947 */ /* 0x000fea000383ffff */
[----:B------:R-:W-:-:S07]  /*0d00*/  MOV R16, R10 ;  /* 0x0000000a00107202 */ /* 0x000fce0000000f00 */
.L_x_9:
[----:B------:R-:W-:-:S13]  /*0d10*/  ISETP.NE.AND P1, PT, R9, RZ, PT ;  /* 0x000000ff0900720c */ /* 0x000fda0003f25270 */
[----:B------:R-:W-:Y:S05]  /*0d20*/  @!P1 BRA `(.L_x_11) ;  /* 0x0000000000909947 */ /* 0x000fea0003800000 */
[----:B------:R-:W-:Y:S01]  /*0d30*/  VIADD R12, R9, 0xffffffff ;  /* 0xffffffff090c7836 */ /* 0x000fe20000000000 */
[----:B------:R-:W-:-:S04]  /*0d40*/  LOP3.LUT P5, RZ, R6, 0x3, RZ, 0xc0, !PT ;  /* 0x0000000306ff7812 */ /* 0x000fc800078ac0ff */
[----:B------:R-:W-:-:S13]  /*0d50*/  ISETP.GE.U32.AND P1, PT, R12, 0x3, PT ;  /* 0x000000030c00780c */ /* 0x000fda0003f26070 */
[----:B------:R-:W-:Y:S05]  /*0d60*/  @!P1 BRA `(.L_x_12) ;  /* 0x00000000003c9947 */ /* 0x000fea0003800000 */
[----:B------:R-:W-:-:S04]  /*0d70*/  IMAD.SHL.U32 R17, R16, 0x4, RZ ;  /* 0x0000000410117824 */ /* 0x000fc800078e00ff */
[----:B------:R-:W0:Y:S08]  /*0d80*/  LDC.64 R12, c[0x3][R17] ;  /* 0x00c00000110c7b82 */ /* 0x000e300000000a00 */
[----:B------:R-:W1:Y:S01]  /*0d90*/  LDC.64 R14, c[0x3][R17+0x8] ;  /* 0x00c00200110e7b82 */ /* 0x000e620000000a00 */
[----:B0----5:R-:W-:Y:S01]  /*0da0*/  FSETP.GE.AND P1, PT, R20, R12, PT ;  /* 0x0000000c1400720b */ /* 0x021fe20003f26000 */
[----:B------:R-:W-:Y:S01]  /*0db0*/  VIADD R12, R16, 0x1 ;  /* 0x00000001100c7836 */ /* 0x000fe20000000000 */
[----:B------:R-:W-:-:S02]  /*0dc0*/  FSETP.GE.AND P2, PT, R20, R13, PT ;  /* 0x0000000d1400720b */ /* 0x000fc40003f46000 */
[----:B------:R-:W-:Y:S02]  /*0dd0*/  IADD3 R13, PT, PT, R16, 0x3, RZ ;  /* 0x00000003100d7810 */ /* 0x000fe40007ffe0ff */
[C---:B-1----:R-:W-:Y:S02]  /*0de0*/  FSETP.GE.AND P3, PT, R20.reuse, R14, PT ;  /* 0x0000000e1400720b */ /* 0x042fe40003f66000 */
[----:B------:R-:W-:-:S05]  /*0df0*/  FSETP.GE.AND P4, PT, R20, R15, PT ;  /* 0x0000000f1400720b */ /* 0x000fca0003f86000 */
[----:B------:R-:W-:Y:S02]  /*0e00*/  @P1 I2FP.F32.U32 R21, R16 ;  /* 0x0000001000151245 */ /* 0x000fe40000201000 */
[----:B------:R-:W-:Y:S01]  /*0e10*/  @P2 I2FP.F32.U32 R21, R12 ;  /* 0x0000000c00152245 */ /* 0x000fe20000201000 */
[C---:B------:R-:W-:Y:S02]  /*0e20*/  VIADD R12, R16.reuse, 0x2 ;  /* 0x00000002100c7836 */ /* 0x040fe40000000000 */
[----:B------:R-:W-:-:S03]  /*0e30*/  VIADD R16, R16, 0x4 ;  /* 0x0000000410107836 */ /* 0x000fc60000000000 */
[----:B------:R-:W-:Y:S02]  /*0e40*/  @P3 I2FP.F32.U32 R21, R12 ;  /* 0x0000000c00153245 */ /* 0x000fe40000201000 */
[----:B------:R-:W-:-:S07]  /*0e50*/  @P4 I2FP.F32.U32 R21, R13 ;  /* 0x0000000d00154245 */ /* 0x000fce0000201000 */
.L_x_12:
[----:B------:R-:W-:Y:S05]  /*0e60*/  @!P5 BRA `(.L_x_11) ;  /* 0x000000000040d947 */ /* 0x000fea0003800000 */
[C---:B------:R-:W-:Y:S02]  /*0e70*/  LOP3.LUT P1, RZ, R24.reuse, 0x3, RZ, 0xc0, !PT ;  /* 0x0000000318ff7812 */ /* 0x040fe4000782c0ff */
[----:B------:R-:W-:-:S04]  /*0e80*/  LOP3.LUT R12, R24, 0x1, RZ, 0xc0, !PT ;  /* 0x00000001180c7812 */ /* 0x000fc800078ec0ff */
[----:B------:R-:W-:-:S07]  /*0e90*/  ISETP.NE.U32.AND P3, PT, R12, 0x1, PT ;  /* 0x000000010c00780c */ /* 0x000fce0003f65070 */
[----:B------:R-:W-:Y:S06]  /*0ea0*/  @!P1 BRA `(.L_x_13) ;  /* 0x0000000000209947 */ /* 0x000fec0003800000 */
[----:B------:R-:W-:-:S06]  /*0eb0*/  IMAD.SHL.U32 R12, R16, 0x4, RZ ;  /* 0x00000004100c7824 */ /* 0x000fcc00078e00ff */
[----:B------:R-:W0:Y:S02]  /*0ec0*/  LDC.64 R12, c[0x3][R12] ;  /* 0x00c000000c0c7b82 */ /* 0x000e240000000a00 */
[C---:B0----5:R-:W-:Y:S02]  /*0ed0*/  FSETP.GE.AND P1, PT, R20.reuse, R12, PT ;  /* 0x0000000c1400720b */ /* 0x061fe40003f26000 */
[----:B------:R-:W-:Y:S01]  /*0ee0*/  FSETP.GE.AND P2, PT, R20, R13, PT ;  /* 0x0000000d1400720b */ /* 0x000fe20003f46000 */
[----:B------:R-:W-:-:S10]  /*0ef0*/  VIADD R13, R16, 0x1 ;  /* 0x00000001100d7836 */ /* 0x000fd40000000000 */
[----:B------:R-:W-:Y:S01]  /*0f00*/  @P1 I2FP.F32.U32 R21, R16 ;  /* 0x0000001000151245 */ /* 0x000fe20000201000 */
[----:B------:R-:W-:Y:S01]  /*0f10*/  VIADD R16, R16, 0x2 ;  /* 0x0000000210107836 */ /* 0x000fe20000000000 */
[----:B------:R-:W-:-:S07]  /*0f20*/  @P2 I2FP.F32.U32 R21, R13 ;  /* 0x0000000d00152245 */ /* 0x000fce0000201000 */
.L_x_13:
[----:B------:R-:W-:-:S04]  /*0f30*/  @P3 SHF.L.U32 R12, R16, 0x2, RZ ;  /* 0x00000002100c3819 */ /* 0x000fc800000006ff */
[----:B------:R-:W0:Y:S02]  /*0f40*/  @P3 LDC R13, c[0x3][R12] ;  /* 0x00c000000c0d3b82 */ /* 0x000e240000000800 */
[----:B0----5:R-:W-:-:S13]  /*0f50*/  FSETP.GE.AND P1, PT, R20, R13, P3 ;  /* 0x0000000d1400720b */ /* 0x021fda0001f26000 */
[----:B------:R-:W-:-:S07]  /*0f60*/  @P1 I2FP.F32.U32 R21, R16 ;  /* 0x0000001000151245 */ /* 0x000fce0000201000 */
.L_x_11:
[----:B------:R-:W0:Y:S01]  /*0f70*/  S2UR UR7, SR_CgaCtaId ;  /* 0x00000000000779c3 */ /* 0x000e220000008800 */
[----:B------:R-:W-:Y:S02]  /*0f80*/  UMOV UR4, 0x400 ;  /* 0x0000040000047882 */ /* 0x000fe40000000000 */
[----:B0-----:R-:W-:-:S06]  /*0f90*/  ULEA UR4, UR7, UR4, 0x18 ;  /* 0x0000000407047291 */ /* 0x001fcc000f8ec0ff */
[C---:B------:R-:W-:Y:S01]  /*0fa0*/  LEA R12, R19.reuse, UR4, 0x2 ;  /* 0x00000004130c7c11 */ /* 0x040fe2000f8e10ff */
[----:B------:R-:W-:-:S04]  /*0fb0*/  VIADD R19, R19, UR12 ;  /* 0x0000000c13137c36 */ /* 0x000fc80008000000 */
[----:B------:R0:W-:Y:S01]  /*0fc0*/  STS [R12], R21 ;  /* 0x000000150c007388 */ /* 0x0001e20000000800 */
[----:B------:R-:W-:-:S13]  /*0fd0*/  ISETP.GE.AND P1, PT, R19, UR5, PT ;  /* 0x0000000513007c0c */ /* 0x000fda000bf26270 */
[----:B0-----:R-:W-:Y:S05]  /*0fe0*/  @!P1 BRA `(.L_x_14) ;  /* 0xfffffff800049947 */ /* 0x001fea000383ffff */
[----:B------:R-:W-:Y:S05]  /*0ff0*/  BRA `(.L_x_7) ;  /* 0x0000000000287947 */ /* 0x000fea0003800000 */
.L_x_8:
[----:B------:R-:W0:Y:S01]  /*1000*/  S2R R14, SR_CgaCtaId ;  /* 0x00000000000e7919 */ /* 0x000e220000008800 */
[----:B------:R-:W-:Y:S01]  /*1010*/  MOV R13, 0x400 ;  /* 0x00000400000d7802 */ /* 0x000fe20000000f00 */
[----:B------:R-:W-:Y:S02]  /*1020*/  IMAD.MOV.U32 R12, RZ, RZ, R22 ;  /* 0x000000ffff0c7224 */ /* 0x000fe400078e0016 */
[----:B------:R-:W-:Y:S01]  /*1030*/  IMAD.MOV.U32 R16, RZ, RZ, -0x40800000 ;  /* 0xbf800000ff107424 */ /* 0x000fe200078e00ff */
[----:B0-----:R-:W-:-:S07]  /*1040*/  LEA R15, R14, R13, 0x18 ;  /* 0x0000000d0e0f7211 */ /* 0x001fce00078ec0ff */
.L_x_15:
[C---:B------:R-:W-:Y:S01]  /*1050*/  IMAD R13, R12.reuse, 0x4, R15 ;  /* 0x000000040c0d7824 */ /* 0x040fe200078e020f */
[----:B------:R-:W-:-:S04]  /*1060*/  IADD3 R12, PT, PT, R12, UR12, RZ ;  /* 0x0000000c0c0c7c10 */ /* 0x000fc8000fffe0ff */
[----:B------:R0:W-:Y:S01]  /*1070*/  STS [R13], R16 ;  /* 0x000000100d007388 */ /* 0x0001e20000000800 */
[----:B------:R-:W-:-:S13]  /*1080*/  ISETP.GE.AND P0, PT, R12, UR5, PT ;  /* 0x000000050c007c0c */ /* 0x000fda000bf06270 */
[----:B0-----:R-:W-:Y:S05]  /*1090*/  @!P0 BRA `(.L_x_15) ;  /* 0xfffffffc00ec8947 */ /* 0x001fea000383ffff */
.L_x_7:
[----:B---3--:R-:W-:Y:S05]  /*10a0*/  BSYNC.RECONVERGENT B0 ;  /* 0x0000000000007941 */ /* 0x008fea0003800200 */
.L_x_6:
[----:B------:R-:W-:Y:S06]  /*10b0*/  BAR.SYNC.DEFER_BLOCKING 0x0 ;  /* 0x0000000000007b1d */ /* 0x000fec0000010000 */
[----:B------:R-:W-:-:S05]  /*10c0*/  UMOV UR4, UR6 ;  /* 0x0000000600047c82 */ /* 0x000fca0008000000 */
.L_x_27:
[----:B0-----:R-:W0:Y:S01]  /*10d0*/  LDCU UR8, c[0x0][0x3bc] ;  /* 0x00007780ff0877ac */ /* 0x001e220008000800 */
[----:B------:R-:W-:Y:S01]  /*10e0*/  VIADD R12, R4, UR4 ;  /* 0x00000004040c7c36 */ /* 0x000fe20008000000 */
[----:B------:R-:W-:Y:S01]  /*10f0*/  UISETP.GE.U32.AND UP1, UPT, UR16, 0x3, UPT ;  /* 0x000000031000788c */ /* 0x000fe2000bf26070 */
[----:B------:R-:W-:Y:S01]  /*1100*/  UMOV UR7, UR4 ;  /* 0x0000000400077c82 */ /* 0x000fe20008000000 */
[----:B------:R-:W-:Y:S02]  /*1110*/  UIADD3 UR4, UPT, UPT, UR4, 0x1, URZ ;  /* 0x0000000104047890 */ /* 0x000fe4000fffe0ff */
[----:B0-----:R-:W-:-:S03]  /*1120*/  UISETP.NE.AND UP0, UPT, UR7, UR8, UPT ;  /* 0x000000080700728c */ /* 0x001fc6000bf05270 */
[----:B------:R-:W-:Y:S02]  /*1130*/  UMOV UR7, UR6 ;  /* 0x0000000600077c82 */ /* 0x000fe40008000000 */
[----:B--2---:R-:W-:Y:S06]  /*1140*/  BRA.U !UP1, `(.L_x_16) ;  /* 0x0000000509507547 */ /* 0x004fec000b800000 */
[----:B------:R-:W0:Y:S01]  /*1150*/  S2UR UR8, SR_CgaCtaId ;  /* 0x00000000000879c3 */ /* 0x000e220000008800 */
[----:B------:R-:W-:Y:S01]  /*1160*/  UMOV UR7, 0x400 ;  /* 0x0000040000077882 */ /* 0x000fe20000000000 */
[----:B------:R-:W1:Y:S01]  /*1170*/  LDCU UR11, c[0x0][0x3bc] ;  /* 0x00007780ff0b77ac */ /* 0x000e620008000800 */
[----:B0-----:R-:W-:-:S06]  /*1180*/  ULEA UR7, UR8, UR7, 0x18 ;  /* 0x0000000708077291 */ /* 0x001fcc000f8ec0ff */
[----:B------:R-:W-:Y:S01]  /*1190*/  IMAD.U32 R13, RZ, RZ, UR7 ;  /* 0x00000007ff0d7e24 */ /* 0x000fe2000f8e00ff */
[----:B-1----:R-:W-:-:S06]  /*11a0*/  UMOV UR7, UR6 ;  /* 0x0000000600077c82 */ /* 0x002fcc0008000000 */
.L_x_25:
[----:B01----:R-:W-:Y:S01]  /*11b0*/  VIADD R15, R2, UR7 ;  /* 0x00000007020f7c36 */ /* 0x003fe20008000000 */
[----:B------:R-:W-:Y:S01]  /*11c0*/  MOV R17, UR17 ;  /* 0x0000001100117c02 */ /* 0x000fe20008000f00 */
[----:B------:R-:W-:Y:S02]  /*11d0*/  BSSY.RECONVERGENT B0, `(.L_x_17) ;  /* 0x0000012000007945 */ /* 0x000fe40003800200 */
[----:B------:R-:W-:-:S04]  /*11e0*/  IMAD R14, R15, UR17, R12 ;  /* 0x000000110f0e7c24 */ /* 0x000fc8000f8e020c */
[----:B------:R-:W-:-:S04]  /*11f0*/  IMAD R14, R14, 0x4, R13 ;  /* 0x000000040e0e7824 */ /* 0x000fc800078e020d */
[----:B------:R-:W-:Y:S01]  /*1200*/  IMAD R17, R17, 0x4, R14 ;  /* 0x0000000411117824 */ /* 0x000fe200078e020e */
[----:B------:R-:W0:Y:S02]  /*1210*/  LDS R16, [R14] ;  /* 0x000000000e107984 */ /* 0x000e240000000800 */
[----:B0-----:R-:W-:-:S04]  /*1220*/  FSETP.GEU.AND P0, PT, R16, R5, PT ;  /* 0x000000051000720b */ /* 0x001fc80003f0e000 */
[----:B------:R-:W-:-:S13]  /*1230*/  FSETP.LTU.OR P0, PT, R16, RZ, P0 ;  /* 0x000000ff1000720b */ /* 0x000fda0000709400 */
[----:B------:R-:W-:Y:S05]  /*1240*/  @P0 BRA `(.L_x_18) ;  /* 0x0000000000280947 */ /* 0x000fea0003800000 */
[----:B------:R-:W0:Y:S01]  /*1250*/  S2UR UR9, SR_CgaCtaId ;  /* 0x00000000000979c3 */ /* 0x000e220000008800 */
[----:B------:R-:W1:Y:S01]  /*1260*/  F2I.TRUNC.NTZ R13, R16 ;  /* 0x00000010000d7305 */ /* 0x000e62000020f100 */
[----:B------:R-:W-:Y:S01]  /*1270*/  UMOV UR8, 0x400 ;  /* 0x0000040000087882 */ /* 0x000fe20000000000 */
[----:B-1----:R-:W-:Y:S01]  /*1280*/  IMAD R14, R13, UR12, R8 ;  /* 0x0000000c0d0e7c24 */ /* 0x002fe2000f8e0208 */
[----:B0-----:R-:W-:-:S06]  /*1290*/  ULEA UR8, UR9, UR8, 0x18 ;  /* 0x0000000809087291 */ /* 0x001fcc000f8ec0ff */
[----:B------:R-:W-:-:S04]  /*12a0*/  IMAD.U32 R13, RZ, RZ, UR8 ;  /* 0x00000008ff0d7e24 */ /* 0x000fc8000f8e00ff */
[----:B------:R-:W-:-:S05]  /*12b0*/  IMAD R14, R14, 0x4, R13 ;  /* 0x000000040e0e7824 */ /* 0x000fca00078e020d */
[----:B------:R-:W0:Y:S02]  /*12c0*/  LDS R15, [R14] ;  /* 0x000000000e0f7984 */ /* 0x000e240000000800 */
[----:B0-----:R-:W-:-:S05]  /*12d0*/  FADD R15, R15, 1 ;  /* 0x3f8000000f0f7421 */ /* 0x001fca0000000000 */
[----:B------:R0:W-:Y:S02]  /*12e0*/  STS [R14], R15 ;  /* 0x0000000f0e007388 */ /* 0x0001e40000000800 */
.L_x_18:
[----:B------:R-:W-:Y:S05]  /*12f0*/  BSYNC.RECONVERGENT B0 ;  /* 0x0000000000007941 */ /* 0x000fea0003800200 */
.L_x_17:
[----:B------:R-:W1:Y:S01]  /*1300*/  LDS R16, [R17] ;  /* 0x0000000011107984 */ /* 0x000e620000000800 */
[----:B------:R-:W-:Y:S01]  /*1310*/  IMAD.U32 R18, RZ, RZ, UR17 ;  /* 0x00000011ff127e24 */ /* 0x000fe2000f8e00ff */
[----:B------:R-:W-:Y:S04]  /*1320*/  BSSY.RECONVERGENT B0, `(.L_x_19) ;  /* 0x000000f000007945 */ /* 0x000fe80003800200 */
[----:B------:R-:W-:Y:S02]  /*1330*/  LEA R18, R18, R17, 0x2 ;  /* 0x0000001112127211 */ /* 0x000fe400078e10ff */
[----:B-1----:R-:W-:-:S04]  /*1340*/  FSETP.GEU.AND P0, PT, R16, R5, PT ;  /* 0x000000051000720b */ /* 0x002fc80003f0e000 */
[----:B------:R-:W-:-:S13]  /*1350*/  FSETP.LTU.OR P0, PT, R16, RZ, P0 ;  /* 0x000000ff1000720b */ /* 0x000fda0000709400 */
[----:B------:R-:W-:Y:S05]  /*1360*/  @P0 BRA `(.L_x_20) ;  /* 0x0000000000280947 */ /* 0x000fea0003800000 */
[----:B------:R-:W1:Y:S01]  /*1370*/  S2UR UR9, SR_CgaCtaId ;  /* 0x00000000000979c3 */ /* 0x000e620000008800 */
[----:B------:R-:W0:Y:S01]  /*1380*/  F2I.TRUNC.NTZ R13, R16 ;  /* 0x00000010000d7305 */ /* 0x000e22000020f100 */
[----:B------:R-:W-:Y:S01]  /*1390*/  UMOV UR8, 0x400 ;  /* 0x0000040000087882 */ /* 0x000fe20000000000 */
[----:B0-----:R-:W-:Y:S01]  /*13a0*/  IMAD R14, R13, UR12, R8 ;  /* 0x0000000c0d0e7c24 */ /* 0x001fe2000f8e0208 */
[----:B-1----:R-:W-:-:S06]  /*13b0*/  ULEA UR8, UR9, UR8, 0x18 ;  /* 0x0000000809087291 */ /* 0x002fcc000f8ec0ff */
[----:B------:R-:W-:-:S04]  /*13c0*/  IMAD.U32 R13, RZ, RZ, UR8 ;  /* 0x00000008ff0d7e24 */ /* 0x000fc8000f8e00ff */
[----:B------:R-:W-:-:S05]  /*13d0*/  IMAD R14, R14, 0x4, R13 ;  /* 0x000000040e0e7824 */ /* 0x000fca00078e020d */
[----:B------:R-:W0:Y:S02]  /*13e0*/  LDS R15, [R14] ;  /* 0x000000000e0f7984 */ /* 0x000e240000000800 */
[----:B0-----:R-:W-:-:S05]  /*13f0*/  FADD R15, R15, 1 ;  /* 0x3f8000000f0f7421 */ /* 0x001fca0000000000 */
[----:B------:R1:W-:Y:S02]  /*1400*/  STS [R14], R15 ;  /* 0x0000000f0e007388 */ /* 0x0003e40000000800 */
.L_x_20:
[----:B------:R-:W-:Y:S05]  /*1410*/  BSYNC.RECONVERGENT B0 ;  /* 0x0000000000007941 */ /* 0x000fea0003800200 */
.L_x_19:
[----:B-----5:R-:W2:Y:S01]  /*1420*/  LDS R20, [R18] ;  /* 0x0000000012147984 */ /* 0x020ea20000000800 */
[----:B01----:R-:W-:Y:S01]  /*1430*/  IMAD.U32 R15, RZ, RZ, UR17 ;  /* 0x00000011ff0f7e24 */ /* 0x003fe2000f8e00ff */
[----:B------:R-:W-:Y:S03]  /*1440*/  BSSY.RECONVERGENT B0, `(.L_x_21) ;  /* 0x000000f000007945 */ /* 0x000fe60003800200 */
[----:B------:R-:W-:Y:S01]  /*1450*/  IMAD R16, R15, 0x4, R18 ;  /* 0x000000040f107824 */ /* 0x000fe200078e0212 */
[----:B--2---:R-:W-:-:S04]  /*1460*/  FSETP.GEU.AND P0, PT, R20, R5, PT ;  /* 0x000000051400720b */ /* 0x004fc80003f0e000 */
[----:B------:R-:W-:-:S13]  /*1470*/  FSETP.LTU.OR P0, PT, R20, RZ, P0 ;  /* 0x000000ff1400720b */ /* 0x000fda0000709400 */
[----:B------:R-:W-:Y:S05]  /*1480*/  @P0 BRA `(.L_x_22) ;  /* 0x0000000000280947 */ /* 0x000fea0003800000 */
[----:B------:R-:W0:Y:S01]  /*1490*/  S2UR UR9, SR_CgaCtaId ;  /* 0x00000000000979c3 */ /* 0x000e220000008800 */
[----:B------:R-:W1:Y:S01]  /*14a0*/  F2I.TRUNC.NTZ R13, R20 ;  /* 0x00000014000d7305 */ /* 0x000e62000020f100 */
[----:B------:R-:W-:Y:S01]  /*14b0*/  UMOV UR8, 0x400 ;  /* 0x0000040000087882 */ /* 0x000fe20000000000 */
[----:B-1----:R-:W-:Y:S01]  /*14c0*/  IMAD R14, R13, UR12, R8 ;  /* 0x0000000c0d0e7c24 */ /* 0x002fe2000f8e0208 */
[----:B0-----:R-:W-:-:S06]  /*14d0*/  ULEA UR8, UR9, UR8, 0x18 ;  /* 0x0000000809087291 */ /* 0x001fcc000f8ec0ff */
[----:B------:R-:W-:-:S05]  /*14e0*/  MOV R13, UR8 ;  /* 0x00000008000d7c02 */ /* 0x000fca0008000f00 */
[----:B------:R-:W-:-:S05]  /*14f0*/  IMAD R14, R14, 0x4, R13 ;  /* 0x000000040e0e7824 */ /* 0x000fca00078e020d */
[----:B------:R-:W0:Y:S02]  /*1500*/  LDS R15, [R14] ;  /* 0x000000000e0f7984 */ /* 0x000e240000000800 */
[----:B0-----:R-:W-:-:S05]  /*1510*/  FADD R15, R15, 1 ;  /* 0x3f8000000f0f7421 */ /* 0x001fca0000000000 */
[----:B------:R0:W-:Y:S02]  /*1520*/  STS [R14], R15 ;  /* 0x0000000f0e007388 */ /* 0x0001e40000000800 */
.L_x_22:
[----:B------:R-:W-:Y:S05]  /*1530*/  BSYNC.RECONVERGENT B0 ;  /* 0x0000000000007941 */ /* 0x000fea0003800200 */
.L_x_21:
[----:B------:R-:W1:Y:S01]  /*1540*/  LDS R16, [R16] ;  /* 0x0000000010107984 */ /* 0x000e620000000800 */
[----:B------:R-:W-:Y:S01]  /*1550*/  BSSY.RECONVERGENT B0, `(.L_x_23) ;  /* 0x000000e000007945 */ /* 0x000fe20003800200 */
        /* <DEDUP_REMOVED lines=13> */
.L_x_24:
[----:B------:R-:W-:Y:S05]  /*1630*/  BSYNC.RECONVERGENT B0 ;  /* 0x0000000000007941 */ /* 0x000fea0003800200 */
.L_x_23:
[----:B------:R-:W-:Y:S01]  /*1640*/  UIADD3 UR7, UPT, UPT, UR7, 0x4, URZ ;  /* 0x0000000407077890 */ /* 0x000fe2000fffe0ff */
[----:B------:R-:W-:-:S03]  /*1650*/  UMOV UR8, UR11 ;  /* 0x0000000b00087c82 */ /* 0x000fc60008000000 */
[----:B------:R-:W-:-:S06]  /*1660*/  UIADD3 UR9, UPT, UPT, UR7, UR8, URZ ;  /* 0x0000000807097290 */ /* 0x000fcc000fffe0ff */
[----:B------:R-:W-:-:S13]  /*1670*/  ISETP.NE.AND P0, PT, R11, UR9, PT ;  /* 0x000000090b007c0c */ /* 0x000fda000bf05270 */
[----:B------:R-:W-:Y:S05]  /*1680*/  @P0 BRA `(.L_x_25) ;  /* 0xfffffff800c80947 */ /* 0x000fea000383ffff */
.L_x_16:
[----:B------:R-:W-:-:S09]  /*1690*/  ULOP3.LUT UP1, URZ, UR8, 0x1, URZ, 0xc0, !UPT ;  /* 0x0000000108ff7892 */ /* 0x000fd2000f82c0ff */
[----:B------:R-:W-:Y:S05]  /*16a0*/  BRA.U !UP1, `(.L_x_26) ;  /* 0x00000001096c7547 */ /* 0x000fea000b800000 */
[----:B------:R-:W2:Y:S01]  /*16b0*/  S2UR UR11, SR_CgaCtaId ;  /* 0x00000000000b79c3 */ /* 0x000ea20000008800 */
[----:B------:R-:W-:Y:S01]  /*16c0*/  VIADD R13, R2, UR7 ;  /* 0x00000007020d7c36 */ /* 0x000fe20008000000 */
[----:B------:R-:W-:Y:S01]  /*16d0*/  UMOV UR9, 0x400 ;  /* 0x0000040000097882 */ /* 0x000fe20000000000 */
[----:B01----:R-:W-:Y:S01]  /*16e0*/  MOV R15, UR17 ;  /* 0x00000011000f7c02 */ /* 0x003fe20008000f00 */
[----:B------:R-:W-:Y:S01]  /*16f0*/  UIADD3 UR7, UPT, UPT, UR7, 0x2, URZ ;  /* 0x0000000207077890 */ /* 0x000fe2000fffe0ff */
[----:B------:R-:W-:Y:S01]  /*1700*/  IMAD R13, R13, UR17, R12 ;  /* 0x000000110d0d7c24 */ /* 0x000fe2000f8e020c */
[----:B--2---:R-:W-:-:S06]  /*1710*/  ULEA UR9, UR11, UR9, 0x18 ;  /* 0x000000090b097291 */ /* 0x004fcc000f8ec0ff */
[----:B------:R-:W-:-:S05]  /*1720*/  LEA R16, R13, UR9, 0x2 ;  /* 0x000000090d107c11 */ /* 0x000fca000f8e10ff */
[----:B------:R-:W0:Y:S01]  /*1730*/  LDS R18, [R16] ;  /* 0x0000000010127984 */ /* 0x000e220000000800 */
[----:B------:R-:W-:Y:S01]  /*1740*/  IMAD R15, R15, 0x4, R16 ;  /* 0x000000040f0f7824 */ /* 0x000fe200078e0210 */
[----:B0-----:R-:W-:-:S04]  /*1750*/  FSETP.GEU.AND P0, PT, R18, R5, PT ;  /* 0x000000051200720b */ /* 0x001fc80003f0e000 */
[----:B------:R-:W-:-:S13]  /*1760*/  FSETP.LTU.OR P0, PT, R18, RZ, P0 ;  /* 0x000000ff1200720b */ /* 0x000fda0000709400 */
[----:B------:R-:W0:Y:S02]  /*1770*/  @!P0 F2I.TRUNC.NTZ R13, R18 ;  /* 0x00000012000d8305 */ /* 0x000e24000020f100 */
[----:B0-----:R-:W-:-:S05]  /*1780*/  @!P0 IMAD R13, R13, UR12, R8 ;  /* 0x0000000c0d0d8c24 */ /* 0x001fca000f8e0208 */
[----:B------:R-:W-:-:S05]  /*1790*/  @!P0 LEA R13, R13, UR9, 0x2 ;  /* 0x000000090d0d8c11 */ /* 0x000fca000f8e10ff */
[----:B------:R-:W0:Y:S02]  /*17a0*/  @!P0 LDS R14, [R13] ;  /* 0x000000000d0e8984 */ /* 0x000e240000000800 */
[----:B0-----:R-:W-:-:S05]  /*17b0*/  @!P0 FADD R14, R14, 1 ;  /* 0x3f8000000e0e8421 */ /* 0x001fca0000000000 */
[----:B------:R-:W-:Y:S04]  /*17c0*/  @!P0 STS [R13], R14 ;  /* 0x0000000e0d008388 */ /* 0x000fe80000000800 */
[----:B-----5:R-:W0:Y:S02]  /*17d0*/  LDS R20, [R15] ;  /* 0x000000000f147984 */ /* 0x020e240000000800 */
[----:B0-----:R-:W-:-:S04]  /*17e0*/  FSETP.GEU.AND P0, PT, R20, R5, PT ;  /* 0x000000051400720b */ /* 0x001fc80003f0e000 */
[----:B------:R-:W-:-:S13]  /*17f0*/  FSETP.LTU.OR P0, PT, R20, RZ, P0 ;  /* 0x000000ff1400720b */ /* 0x000fda0000709400 */
[----:B------:R-:W0:Y:S02]  /*1800*/  @!P0 F2I.TRUNC.NTZ R17, R20 ;  /* 0x0000001400118305 */ /* 0x000e24000020f100 */
[----:B0-----:R-:W-:-:S05]  /*1810*/  @!P0 IMAD R17, R17, UR12, R8 ;  /* 0x0000000c11118c24 */ /* 0x001fca000f8e0208 */
[----:B------:R-:W-:-:S05]  /*1820*/  @!P0 LEA R17, R17, UR9, 0x2 ;  /* 0x0000000911118c11 */ /* 0x000fca000f8e10ff */
[----:B------:R-:W0:Y:S02]  /*1830*/  @!P0 LDS R16, [R17] ;  /* 0x0000000011108984 */ /* 0x000e240000000800 */
[----:B0-----:R-:W-:-:S05]  /*1840*/  @!P0 FADD R16, R16, 1 ;  /* 0x3f80000010108421 */ /* 0x001fca0000000000 */
[----:B------:R2:W-:Y:S02]  /*1850*/  @!P0 STS [R17], R16 ;  /* 0x0000001011008388 */ /* 0x0005e40000000800 */
.L_x_26:
[----:B------:R-:W3:Y:S01]  /*1860*/  S2UR UR9, SR_CgaCtaId ;  /* 0x00000000000979c3 */ /* 0x000ee20000008800 */
[----:B------:R-:W-:Y:S01]  /*1870*/  VIADD R13, R2, UR7 ;  /* 0x00000007020d7c36 */ /* 0x000fe20008000000 */
[----:B------:R-:W-:-:S03]  /*1880*/  UMOV UR7, 0x400 ;  /* 0x0000040000077882 */ /* 0x000fc60000000000 */
[----:B------:R-:W-:Y:S01]  /*1890*/  IMAD R13, R13, UR17, R12 ;  /* 0x000000110d0d7c24 */ /* 0x000fe2000f8e020c */
[----:B---3--:R-:W-:-:S06]  /*18a0*/  ULEA UR7, UR9, UR7, 0x18 ;  /* 0x0000000709077291 */ /* 0x008fcc000f8ec0ff */
[----:B------:R-:W-:-:S05]  /*18b0*/  LEA R13, R13, UR7, 0x2 ;  /* 0x000000070d0d7c11 */ /* 0x000fca000f8e10ff */
[----:B01----:R-:W0:Y:S02]  /*18c0*/  LDS R14, [R13] ;  /* 0x000000000d0e7984 */ /* 0x003e240000000800 */
[----:B0-----:R-:W-:-:S04]  /*18d0*/  FSETP.GEU.AND P0, PT, R14, R5, PT ;  /* 0x000000050e00720b */ /* 0x001fc80003f0e000 */
[----:B------:R-:W-:-:S13]  /*18e0*/  FSETP.LTU.OR P0, PT, R14, RZ, P0 ;  /* 0x000000ff0e00720b */ /* 0x000fda0000709400 */
[----:B------:R-:W0:Y:S02]  /*18f0*/  @!P0 F2I.TRUNC.NTZ R15, R14 ;  /* 0x0000000e000f8305 */ /* 0x000e24000020f100 */
[----:B0-----:R-:W-:-:S05]  /*1900*/  @!P0 IMAD R15, R15, UR12, R8 ;  /* 0x0000000c0f0f8c24 */ /* 0x001fca000f8e0208 */
[----:B------:R-:W-:-:S05]  /*1910*/  @!P0 LEA R15, R15, UR7, 0x2 ;  /* 0x000000070f0f8c11 */ /* 0x000fca000f8e10ff */
[----:B------:R-:W0:Y:S02]  /*1920*/  @!P0 LDS R12, [R15] ;  /* 0x000000000f0c8984 */ /* 0x000e240000000800 */
[----:B0-----:R-:W-:-:S05]  /*1930*/  @!P0 FADD R12, R12, 1 ;  /* 0x3f8000000c0c8421 */ /* 0x001fca0000000000 */
[----:B------:R0:W-:Y:S01]  /*1940*/  @!P0 STS [R15], R12 ;  /* 0x0000000c0f008388 */ /* 0x0001e20000000800 */
[----:B------:R-:W-:Y:S05]  /*1950*/  BRA.U UP0, `(.L_x_27) ;  /* 0xfffffff500dc7547 */ /* 0x000fea000b83ffff */
[----:B------:R-:W-:Y:S01]  /*1960*/  BAR.SYNC.DEFER_BLOCKING 0x0 ;  /* 0x0000000000007b1d */ /* 0x000fe20000010000 */
[C---:B------:R-:W-:Y:S01]  /*1970*/  ISETP.NE.AND P0, PT, R7.reuse, UR8, PT ;  /* 0x0000000807007c0c */ /* 0x040fe2000bf05270 */
[----:B------:R-:W-:-:S12]  /*1980*/  VIADD R7, R7, 0x1 ;  /* 0x0000000107077836 */ /* 0x000fd80000000000 */
[----:B------:R-:W-:Y:S05]  /*1990*/  @P0 BRA `(.L_x_28) ;  /* 0xffffffec00680947 */ /* 0x000fea000383ffff */
.L_x_5:
[----:B------:R-:W4:Y:S01]  /*19a0*/  LDCU UR11, c[0x0][0x388] ;  /* 0x00007100ff0b77ac */ /* 0x000f220008000800 */
[----:B------:R-:W0:Y:S01]  /*19b0*/  LDCU UR7, c[0x0][0x3b8] ;  /* 0x00007700ff0777ac */ /* 0x000e220008000800 */
[----:B------:R-:W0:Y:S01]  /*19c0*/  LDCU.64 UR8, c[0x0][0x3b0] ;  /* 0x00007600ff0877ac */ /* 0x000e220008000a00 */
[----:B------:R-:W1:Y:S01]  /*19d0*/  LDCU UR12, c[0x0][0x3a4] ;  /* 0x00007480ff0c77ac */ /* 0x000e620008000800 */
[----:B------:R-:W2:Y:S01]  /*19e0*/  LDCU.64 UR4, c[0x0][0x3a8] ;  /* 0x00007500ff0477ac */ /* 0x000ea20008000a00 */
[----:B----4-:R-:W-:Y:S02]  /*19f0*/  UISETP.GE.AND UP0, UPT, UR11, 0x1, UPT ;  /* 0x000000010b00788c */ /* 0x010fe4000bf06270 */
[----:B------:R-:W-:Y:S02]  /*1a00*/  UIADD3 UR19, UPT, UPT, UR16, UR13, URZ ;  /* 0x0000000d10137290 */ /* 0x000fe4000fffe0ff */
[----:B0-----:R-:W-:Y:S02]  /*1a10*/  UIADD3 UR7, UPT, UPT, -UR9, UR7, URZ ;  /* 0x0000000709077290 */ /* 0x001fe4000fffe1ff */
[----:B--2---:R-:W-:-:S02]  /*1a20*/  UIADD3 UR8, UPT, UPT, -UR5, UR8, URZ ;  /* 0x0000000805087290 */ /* 0x004fc4000fffe1ff */
[----:B-1----:R-:W-:Y:S01]  /*1a30*/  UIADD3 UR9, UPT, UPT, -UR12, UR4, URZ ;  /* 0x000000040c097290 */ /* 0x002fe2000fffe1ff */
[----:B------:R-:W-:Y:S11]  /*1a40*/  BRA.U !UP0, `(.L_x_29) ;  /* 0x0000000508f47547 */ /* 0x000ff6000b800000 */
[----:B------:R-:W-:Y:S01]  /*1a50*/  UIADD3 UR4, UPT, UPT, UR11, -0x1, URZ ;  /* 0xffffffff0b047890 */ /* 0x000fe2000fffe0ff */
[C---:B------:R-:W-:Y:S01]  /*1a60*/  ISETP.GE.AND P0, PT, R3.reuse, UR8, PT ;  /* 0x0000000803007c0c */ /* 0x040fe2000bf06270 */
[----:B------:R-:W-:Y:S01]  /*1a70*/  IMAD.U32 R5, RZ, RZ, UR17 ;  /* 0x00000011ff057e24 */ /* 0x000fe2000f8e00ff */
[----:B------:R-:W-:Y:S01]  /*1a80*/  UIMAD UR20, UR18, UR13, URZ ;  /* 0x0000000d121472a4 */ /* 0x000fe2000f8e02ff */
[----:B------:R-:W-:Y:S01]  /*1a90*/  IMAD R2, R3, UR9, R0 ;  /* 0x0000000903027c24 */ /* 0x000fe2000f8e0200 */
[----:B------:R-:W-:Y:S01]  /*1aa0*/  UISETP.GE.U32.AND UP0, UPT, UR4, 0x7, UPT ;  /* 0x000000070400788c */ /* 0x000fe2000bf06070 */
[----:B------:R-:W-:Y:S01]  /*1ab0*/  ISETP.GE.OR P0, PT, R0, UR9, P0 ;  /* 0x0000000900007c0c */ /* 0x000fe20008706670 */
[----:B------:R-:W-:Y:S01]  /*1ac0*/  IMAD R6, R5, UR19, R22 ;  /* 0x0000001305067c24 */ /* 0x000fe2000f8e0216 */
[----:B------:R-:W-:Y:S01]  /*1ad0*/  ULOP3.LUT UR21, UR11, 0x7, URZ, 0xc0, !UPT ;  /* 0x000000070b157892 */ /* 0x000fe2000f8ec0ff */
[----:B------:R-:W-:-:S05]  /*1ae0*/  UMOV UR4, URZ ;  /* 0x000000ff00047c82 */ /* 0x000fca0008000000 */
[----:B------:R-:W-:Y:S06]  /*1af0*/  BRA.U !UP0, `(.L_x_30) ;  /* 0x0000000108ac7547 */ /* 0x000fec000b800000 */
[----:B------:R-:W0:Y:S01]  /*1b00*/  LDC R7, c[0x0][0x388] ;  /* 0x0000e200ff077b82 */ /* 0x000e220000000800 */
[----:B------:R-:W-:Y:S01]  /*1b10*/  ULOP3.LUT UR4, UR11, 0x7ffffff8, URZ, 0xc0, !UPT ;  /* 0x7ffffff80b047892 */ /* 0x000fe2000f8ec0ff */
[----:B------:R-:W-:-:S06]  /*1b20*/  UMOV UR5, URZ ;  /* 0x000000ff00057c82 */ /* 0x000fcc0008000000 */
[----:B------:R-:W1:Y:S05]  /*1b30*/  LDC.64 R4, c[0x0][0x380] ;  /* 0x0000e000ff047b82 */ /* 0x000e6a0000000a00 */
.L_x_33:
[----:B------:R-:W-:Y:S04]  /*1b40*/  BSSY.RECONVERGENT B0, `(.L_x_31) ;  /* 0x0000023000007945 */ /* 0x000fe80003800200 */
[----:B------:R-:W-:Y:S05]  /*1b50*/  @P0 BRA `(.L_x_32) ;  /* 0x0000000000840947 */ /* 0x000fea0003800000 */
[----:B------:R-:W2:Y:S01]  /*1b60*/  S2UR UR12, SR_CgaCtaId ;  /* 0x00000000000c79c3 */ /* 0x000ea20000008800 */
[----:B------:R-:W-:Y:S01]  /*1b70*/  MOV R9, UR5 ;  /* 0x0000000500097c02 */ /* 0x000fe20008000f00 */
[----:B------:R-:W-:Y:S01]  /*1b80*/  UMOV UR11, 0x400 ;  /* 0x00000400000b7882 */ /* 0x000fe20000000000 */
[----:B------:R-:W-:-:S03]  /*1b90*/  IMAD.U32 R11, RZ, RZ, UR20 ;  /* 0x00000014ff0b7e24 */ /* 0x000fc6000f8e00ff */
[----:B------:R-:W-:Y:S02]  /*1ba0*/  IMAD R8, R9, UR20, R6 ;  /* 0x0000001409087c24 */ /* 0x000fe4000f8e0206 */
[----:B------:R-:W-:Y:S01]  /*1bb0*/  IMAD.U32 R9, RZ, RZ, UR20 ;  /* 0x00000014ff097e24 */ /* 0x000fe2000f8e00ff */
[----:B--2---:R-:W-:-:S06]  /*1bc0*/  ULEA UR11, UR12, UR11, 0x18 ;  /* 0x0000000b0c0b7291 */ /* 0x004fcc000f8ec0ff */
[----:B------:R-:W-:-:S05]  /*1bd0*/  LEA R10, R8, UR11, 0x2 ;  /* 0x0000000b080a7c11 */ /* 0x000fca000f8e10ff */
[----:B------:R-:W-:-:S04]  /*1be0*/  IMAD R12, R9, 0x4, R10 ;  /* 0x00000004090c7824 */ /* 0x000fc800078e020a */
[----:B------:R-:W-:Y:S01]  /*1bf0*/  IMAD R14, R11, 0x4, R12 ;  /* 0x000000040b0e7824 */ /* 0x000fe200078e020c */
[----:B------:R-:W3:Y:S04]  /*1c00*/  LDS R13, [R12] ;  /* 0x000000000c0d7984 */ /* 0x000ee80000000800 */
[----:B------:R-:W-:Y:S01]  /*1c10*/  LEA R16, R9, R14, 0x2 ;  /* 0x0000000e09107211 */ /* 0x000fe200078e10ff */
[----:B------:R-:W2:Y:S04]  /*1c20*/  LDS R15, [R14] ;  /* 0x000000000e0f7984 */ /* 0x000ea80000000800 */
[----:B------:R-:W-:Y:S01]  /*1c30*/  IMAD R18, R11, 0x4, R16 ;  /* 0x000000040b127824 */ /* 0x000fe200078e0210 */
[----:B------:R-:W4:Y:S03]  /*1c40*/  LDS R17, [R16] ;  /* 0x0000000010117984 */ /* 0x000f260000000800 */
[----:B-----5:R-:W-:Y:S01]  /*1c50*/  IMAD R20, R9, 0x4, R18 ;  /* 0x0000000409147824 */ /* 0x020fe200078e0212 */
[----:B------:R-:W4:Y:S03]  /*1c60*/  LDS R19, [R18] ;  /* 0x0000000012137984 */ /* 0x000f260000000800 */
[----:B------:R-:W-:Y:S01]  /*1c70*/  IMAD R24, R11, 0x4, R20 ;  /* 0x000000040b187824 */ /* 0x000fe200078e0214 */
[----:B------:R-:W4:Y:S03]  /*1c80*/  LDS R21, [R20] ;  /* 0x0000000014157984 */ /* 0x000f260000000800 */
[----:B------:R-:W-:Y:S01]  /*1c90*/  IMAD R26, R9, 0x4, R24 ;  /* 0x00000004091a7824 */ /* 0x000fe200078e0218 */
[----:B------:R-:W4:Y:S01]  /*1ca0*/  LDS R11, [R10] ;  /* 0x000000000a0b7984 */ /* 0x000f220000000800 */
[----:B0-----:R-:W-:-:S03]  /*1cb0*/  IMAD R9, R2, R7, UR5 ;  /* 0x0000000502097e24 */ /* 0x001fc6000f8e0207 */
[----:B------:R-:W0:Y:S01]  /*1cc0*/  LDS R25, [R24] ;  /* 0x0000000018197984 */ /* 0x000e220000000800 */
[----:B-1----:R-:W-:-:S03]  /*1cd0*/  IMAD.WIDE R8, R9, 0x4, R4 ;  /* 0x0000000409087825 */ /* 0x002fc600078e0204 */
[----:B------:R-:W1:Y:S04]  /*1ce0*/  LDS R27, [R26] ;  /* 0x000000001a1b7984 */ /* 0x000e680000000800 */
[----:B---3--:R3:W-:Y:S04]  /*1cf0*/  STG.E desc[UR14][R8.64+0x4], R13 ;  /* 0x0000040d08007986 */ /* 0x0087e8000c10190e */
[----:B--2---:R3:W-:Y:S04]  /*1d00*/  STG.E desc[UR14][R8.64+0x8], R15 ;  /* 0x0000080f08007986 */ /* 0x0047e8000c10190e */
[----:B----4-:R3:W-:Y:S04]  /*1d10*/  STG.E desc[UR14][R8.64+0xc], R17 ;  /* 0x00000c1108007986 */ /* 0x0107e8000c10190e */
[----:B------:R3:W-:Y:S04]  /*1d20*/  STG.E desc[UR14][R8.64+0x10], R19 ;  /* 0x0000101308007986 */ /* 0x0007e8000c10190e */
[----:B------:R3:W-:Y:S04]  /*1d30*/  STG.E desc[UR14][R8.64+0x14], R21 ;  /* 0x0000141508007986 */ /* 0x0007e8000c10190e */
[----:B------:R3:W-:Y:S04]  /*1d40*/  STG.E desc[UR14][R8.64], R11 ;  /* 0x0000000b08007986 */ /* 0x0007e8000c10190e */
[----:B0-----:R3:W-:Y:S04]  /*1d50*/  STG.E desc[UR14][R8.64+0x18], R25 ;  /* 0x0000181908007986 */ /* 0x0017e8000c10190e */
[----:B-1----:R3:W-:Y:S02]  /*1d60*/  STG.E desc[UR14][R8.64+0x1c], R27 ;  /* 0x00001c1b08007986 */ /* 0x0027e4000c10190e */
.L_x_32:
[----:B---3--:R-:W-:Y:S05]  /*1d70*/  BSYNC.RECONVERGENT B0 ;  /* 0x0000000000007941 */ /* 0x008fea0003800200 */
.L_x_31:
[----:B------:R-:W-:-:S04]  /*1d80*/  UIADD3 UR5, UPT, UPT, UR5, 0x8, URZ ;  /* 0x0000000805057890 */ /* 0x000fc8000fffe0ff */
[----:B------:R-:W-:-:S09]  /*1d90*/  UISETP.NE.AND UP0, UPT, UR5, UR4, UPT ;  /* 0x000000040500728c */ /* 0x000fd2000bf05270 */
[----:B------:R-:W-:Y:S05]  /*1da0*/  BRA.U UP0, `(.L_x_33) ;  /* 0xfffffffd00647547 */ /* 0x000fea000b83ffff */
.L_x_30:
[----:B------:R-:W-:-:S09]  /*1db0*/  UISETP.NE.AND UP0, UPT, UR21, URZ, UPT ;  /* 0x000000ff1500728c */ /* 0x000fd2000bf05270 */
[----:B------:R-:W-:Y:S05]  /*1dc0*/  BRA.U !UP0, `(.L_x_29) ;  /* 0x0000000508147547 */ /* 0x000fea000b800000 */
[----:B-1----:R-:W1:Y:S01]  /*1dd0*/  LDC R5, c[0x0][0x388] ;  /* 0x0000e200ff057b82 */ /* 0x002e620000000800 */
[----:B------:R-:W-:Y:S01]  /*1de0*/  UISETP.GE.U32.AND UP0, UPT, UR21, 0x4, UPT ;  /* 0x000000041500788c */ /* 0x000fe2000bf06070 */
[----:B-1----:R-:W-:-:S08]  /*1df0*/  LOP3.LUT R16, R5, 0x3, RZ, 0xc0, !PT ;  /* 0x0000000305107812 */ /* 0x002fd000078ec0ff */
[----:B------:R-:W-:Y:S05]  /*1e00*/  BRA.U !UP0, `(.L_x_34) ;  /* 0x0000000108687547 */ /* 0x000fea000b800000 */
[----:B------:R-:W-:Y:S04]  /*1e10*/  BSSY.RECONVERGENT B0, `(.L_x_35) ;  /* 0x0000018000007945 */ /* 0x000fe80003800200 */
[----:B------:R-:W-:Y:S05]  /*1e20*/  @P0 BRA `(.L_x_36) ;  /* 0x0000000000580947 */ /* 0x000fea0003800000 */
[----:B------:R-:W1:Y:S01]  /*1e30*/  S2UR UR11, SR_CgaCtaId ;  /* 0x00000000000b79c3 */ /* 0x000e620000008800 */
[----:B0-----:R-:W-:Y:S01]  /*1e40*/  MOV R7, UR4 ;  /* 0x0000000400077c02 */ /* 0x001fe20008000f00 */
[----:B------:R-:W-:Y:S01]  /*1e50*/  UMOV UR5, 0x400 ;  /* 0x0000040000057882 */ /* 0x000fe20000000000 */
[----:B------:R-:W-:Y:S02]  /*1e60*/  IMAD.U32 R9, RZ, RZ, UR20 ;  /* 0x00000014ff097e24 */ /* 0x000fe4000f8e00ff */
[----:B------:R-:W-:Y:S02]  /*1e70*/  IMAD R11, R2, R5, UR4 ;  /* 0x00000004020b7e24 */ /* 0x000fe4000f8e0205 */
[----:B------:R-:W-:Y:S02]  /*1e80*/  IMAD R4, R7, UR20, R6 ;  /* 0x0000001407047c24 */ /* 0x000fe4000f8e0206 */
[----:B------:R-:W-:Y:S01]  /*1e90*/  IMAD.U32 R7, RZ, RZ, UR20 ;  /* 0x00000014ff077e24 */ /* 0x000fe2000f8e00ff */
[----:B-1----:R-:W-:-:S06]  /*1ea0*/  ULEA UR5, UR11, UR5, 0x18 ;  /* 0x000000050b057291 */ /* 0x002fcc000f8ec0ff */
[----:B------:R-:W-:-:S05]  /*1eb0*/  LEA R4, R4, UR5, 0x2 ;  /* 0x0000000504047c11 */ /* 0x000fca000f8e10ff */
[----:B------:R-:W-:-:S04]  /*1ec0*/  IMAD R10, R7, 0x4, R4 ;  /* 0x00000004070a7824 */ /* 0x000fc800078e0204 */
[----:B------:R-:W-:Y:S01]  /*1ed0*/  IMAD R12, R9, 0x4, R10 ;  /* 0x00000004090c7824 */ /* 0x000fe200078e020a */
[----:B------:R-:W3:Y:S01]  /*1ee0*/  LDS R13, [R10] ;  /* 0x000000000a0d7984 */ /* 0x000ee20000000800 */
[----:B------:R-:W0:Y:S03]  /*1ef0*/  LDC.64 R8, c[0x0][0x380] ;  /* 0x0000e000ff087b82 */ /* 0x000e260000000a00 */
[----:B------:R-:W-:Y:S01]  /*1f00*/  LEA R14, R7, R12, 0x2 ;  /* 0x0000000c070e7211 */ /* 0x000fe200078e10ff */
[----:B------:R-:W1:Y:S04]  /*1f10*/  LDS R15, [R12] ;  /* 0x000000000c0f7984 */ /* 0x000e680000000800 */
[----:B------:R-:W2:Y:S04]  /*1f20*/  LDS R7, [R4] ;  /* 0x0000000004077984 */ /* 0x000ea80000000800 */
[----:B------:R-:W4:Y:S01]  /*1f30*/  LDS R17, [R14] ;  /* 0x000000000e117984 */ /* 0x000f220000000800 */
[----:B0-----:R-:W-:-:S05]  /*1f40*/  IMAD.WIDE R8, R11, 0x4, R8 ;  /* 0x000000040b087825 */ /* 0x001fca00078e0208 */
[----:B---3--:R0:W-:Y:S04]  /*1f50*/  STG.E desc[UR14][R8.64+0x4], R13 ;  /* 0x0000040d08007986 */ /* 0x0081e8000c10190e */
[----:B-1----:R0:W-:Y:S04]  /*1f60*/  STG.E desc[UR14][R8.64+0x8], R15 ;  /* 0x0000080f08007986 */ /* 0x0021e8000c10190e */
[----:B--2---:R0:W-:Y:S04]  /*1f70*/  STG.E desc[UR14][R8.64], R7 ;  /* 0x0000000708007986 */ /* 0x0041e8000c10190e */
[----:B----4-:R0:W-:Y:S02]  /*1f80*/  STG.E desc[UR14][R8.64+0xc], R17 ;  /* 0x00000c1108007986 */ /* 0x0101e4000c10190e */
.L_x_36:
[----:B---3--:R-:W-:Y:S05]  /*1f90*/  BSYNC.RECONVERGENT B0 ;  /* 0x0000000000007941 */ /* 0x008fea0003800200 */
.L_x_35:
[----:B------:R-:W-:-:S12]  /*1fa0*/  UIADD3 UR4, UPT, UPT, UR4, 0x4, URZ ;  /* 0x0000000404047890 */ /* 0x000fd8000fffe0ff */
.L_x_34:
[----:B------:R-:W-:-:S13]  /*1fb0*/  ISETP.NE.AND P1, PT, R16, RZ, PT ;  /* 0x000000ff1000720c */ /* 0x000fda0003f25270 */
[----:B------:R-:W-:Y:S05]  /*1fc0*/  @!P1 BRA `(.L_x_29) ;  /* 0x0000000000949947 */ /* 0x000fea0003800000 */
[----:B------:R-:W-:-:S13]  /*1fd0*/  ISETP.NE.AND P1, PT, R16, 0x1, PT ;  /* 0x000000011000780c */ /* 0x000fda0003f25270 */
[----:B------:R-:W-:Y:S05]  /*1fe0*/  @!P1 BRA `(.L_x_37) ;  /* 0x00000000004c9947 */ /* 0x000fea0003800000 */
[----:B------:R-:W-:Y:S04]  /*1ff0*/  BSSY.RECONVERGENT B0, `(.L_x_38) ;  /* 0x0000011000007945 */ /* 0x000fe80003800200 */
[----:B------:R-:W-:Y:S05]  /*2000*/  @P0 BRA `(.L_x_39) ;  /* 0x00000000003c0947 */ /* 0x000fea0003800000 */
[----:B------:R-:W1:Y:S01]  /*2010*/  S2UR UR11, SR_CgaCtaId ;  /* 0x00000000000b79c3 */ /* 0x000e620000008800 */
[----:B0-----:R-:W-:Y:S01]  /*2020*/  IMAD.U32 R7, RZ, RZ, UR4 ;  /* 0x00000004ff077e24 */ /* 0x001fe2000f8e00ff */
[----:B------:R-:W-:Y:S01]  /*2030*/  UMOV UR5, 0x400 ;  /* 0x0000040000057882 */ /* 0x000fe20000000000 */
[----:B------:R-:W-:Y:S02]  /*2040*/  IMAD R11, R2, R5, UR4 ;  /* 0x00000004020b7e24 */ /* 0x000fe4000f8e0205 */
[----:B------:R-:W-:Y:S02]  /*2050*/  IMAD R4, R7, UR20, R6 ;  /* 0x0000001407047c24 */ /* 0x000fe4000f8e0206 */
[----:B------:R-:W-:Y:S01]  /*2060*/  IMAD.U32 R7, RZ, RZ, UR20 ;  /* 0x00000014ff077e24 */ /* 0x000fe2000f8e00ff */
[----:B------:R-:W0:Y:S01]  /*2070*/  LDC.64 R8, c[0x0][0x380] ;  /* 0x0000e000ff087b82 */ /* 0x000e220000000a00 */
[----:B-1----:R-:W-:-:S06]  /*2080*/  ULEA UR5, UR11, UR5, 0x18 ;  /* 0x000000050b057291 */ /* 0x002fcc000f8ec0ff */
[----:B------:R-:W-:Y:S01]  /*2090*/  LEA R4, R4, UR5, 0x2 ;  /* 0x0000000504047c11 */ /* 0x000fe2000f8e10ff */
[----:B0-----:R-:W-:-:S04]  /*20a0*/  IMAD.WIDE R8, R11, 0x4, R8 ;  /* 0x000000040b087825 */ /* 0x001fc800078e0208 */
[----:B------:R-:W-:Y:S02]  /*20b0*/  IMAD R10, R7, 0x4, R4 ;  /* 0x00000004070a7824 */ /* 0x000fe400078e0204 */
[----:B------:R-:W3:Y:S04]  /*20c0*/  LDS R7, [R4] ;  /* 0x0000000004077984 */ /* 0x000ee80000000800 */
[----:B------:R-:W0:Y:S04]  /*20d0*/  LDS R13, [R10] ;  /* 0x000000000a0d7984 */ /* 0x000e280000000800 */
[----:B---3--:R1:W-:Y:S04]  /*20e0*/  STG.E desc[UR14][R8.64], R7 ;  /* 0x0000000708007986 */ /* 0x0083e8000c10190e */
[----:B0-----:R1:W-:Y:S02]  /*20f0*/  STG.E desc[UR14][R8.64+0x4], R13 ;  /* 0x0000040d08007986 */ /* 0x0013e4000c10190e */
.L_x_39:
[----:B---3--:R-:W-:Y:S05]  /*2100*/  BSYNC.RECONVERGENT B0 ;  /* 0x0000000000007941 */ /* 0x008fea0003800200 */
.L_x_38:
[----:B------:R-:W-:-:S12]  /*2110*/  UIADD3 UR4, UPT, UPT, UR4, 0x2, URZ ;  /* 0x0000000204047890 */ /* 0x000fd8000fffe0ff */
.L_x_37:
[----:B------:R-:W-:Y:S01]  /*2120*/  LOP3.LUT R4, R5, 0x1, RZ, 0xc0, !PT ;  /* 0x0000000105047812 */ /* 0x000fe200078ec0ff */
[----:B------:R-:W-:Y:S03]  /*2130*/  BSSY.RECONVERGENT B0, `(.L_x_29) ;  /* 0x000000e000007945 */ /* 0x000fe60003800200 */
[----:B------:R-:W-:-:S13]  /*2140*/  ISETP.NE.U32.OR P0, PT, R4, 0x1, P0 ;  /* 0x000000010400780c */ /* 0x000fda0000705470 */
[----:B------:R-:W-:Y:S05]  /*2150*/  @P0 BRA `(.L_x_40) ;  /* 0x00000000002c0947 */ /* 0x000fea0003800000 */
[----:B------:R-:W2:Y:S01]  /*2160*/  S2UR UR11, SR_CgaCtaId ;  /* 0x00000000000b79c3 */ /* 0x000ea20000008800 */
[----:B01----:R-:W-:Y:S01]  /*2170*/  IMAD.U32 R7, RZ, RZ, UR4 ;  /* 0x00000004ff077e24 */ /* 0x003fe2000f8e00ff */
[----:B------:R-:W-:Y:S01]  /*2180*/  UMOV UR5, 0x400 ;  /* 0x0000040000057882 */ /* 0x000fe20000000000 */
[----:B------:R-:W-:Y:S02]  /*2190*/  IMAD R5, R2, R5, UR4 ;  /* 0x0000000402057e24 */ /* 0x000fe4000f8e0205 */
[----:B------:R-:W-:Y:S01]  /*21a0*/  IMAD R6, R7, UR20, R6 ;  /* 0x0000001407067c24 */ /* 0x000fe2000f8e0206 */
[----:B--2---:R-:W-:-:S06]  /*21b0*/  ULEA UR5, UR11, UR5, 0x18 ;  /* 0x000000050b057291 */ /* 0x004fcc000f8ec0ff */
[----:B------:R-:W-:Y:S02]  /*21c0*/  LEA R8, R6, UR5, 0x2 ;  /* 0x0000000506087c11 */ /* 0x000fe4000f8e10ff */
[----:B------:R-:W0:Y:S03]  /*21d0*/  LDC.64 R6, c[0x0][0x380] ;  /* 0x0000e000ff067b82 */ /* 0x000e260000000a00 */
[----:B------:R-:W3:Y:S01]  /*21e0*/  LDS R9, [R8] ;  /* 0x0000000008097984 */ /* 0x000ee20000000800 */
[----:B0-----:R-:W-:-:S05]  /*21f0*/  IMAD.WIDE R4, R5, 0x4, R6 ;  /* 0x0000000405047825 */ /* 0x001fca00078e0206 */
[----:B---3--:R2:W-:Y:S02]  /*2200*/  STG.E desc[UR14][R4.64], R9 ;  /* 0x0000000904007986 */ /* 0x0085e4000c10190e */
.L_x_40:
[----:B---3--:R-:W-:Y:S05]  /*2210*/  BSYNC.RECONVERGENT B0 ;  /* 0x0000000000007941 */ /* 0x008fea0003800200 */
.L_x_29:
[----:B------:R-:W-:-:S06]  /*2220*/  UISETP.GE.AND UP0, UPT, UR7, 0x2, UPT ;  /* 0x000000020700788c */ /* 0x000fcc000bf06270 */
[----:B------:R-:W-:-:S13]  /*2230*/  PLOP3.LUT P0, PT, PT, PT, UP0, 0x80, 0x8 ;  /* 0x000000000008781c */ /* 0x000fda0003f0f008 */
[----:B---3--:R-:W-:Y:S05]  /*2240*/  @!P0 EXIT ;  /* 0x000000000000894d */ /* 0x008fea0003800000 */
[----:B------:R-:W3:Y:S01]  /*2250*/  S2R R12, SR_TID.Y ;  /* 0x00000000000c7919 */ /* 0x000ee20000002200 */
[----:B------:R-:W4:Y:S01]  /*2260*/  LDCU UR5, c[0x0][0x388] ;  /* 0x00007100ff0577ac */ /* 0x000f220008000800 */
[----:B------:R-:W-:Y:S01]  /*2270*/  ISETP.GE.AND P0, PT, R3, UR8, PT ;  /* 0x0000000803007c0c */ /* 0x000fe2000bf06270 */
[----:B------:R-:W0:Y:S01]  /*2280*/  S2R R11, SR_TID.X ;  /* 0x00000000000b7919 */ /* 0x000e220000002100 */
[----:B------:R-:W1:Y:S02]  /*2290*/  LDCU UR4, c[0x0][0x3bc] ;  /* 0x00007780ff0477ac */ /* 0x000e640008000800 */
[----:B------:R-:W-:Y:S01]  /*22a0*/  ISETP.GE.OR P0, PT, R0, UR9, P0 ;  /* 0x0000000900007c0c */ /* 0x000fe20008706670 */
[----:B------:R-:W-:Y:S02]  /*22b0*/  UIADD3 UR12, UPT, UPT, UR16, 0x1, URZ ;  /* 0x00000001100c7890 */ /* 0x000fe4000fffe0ff */
[----:B------:R-:W-:Y:S02]  /*22c0*/  UIMAD UR22, UR17, UR19, URZ ;  /* 0x00000013111672a4 */ /* 0x000fe4000f8e02ff */
[----:B------:R-:W-:Y:S01]  /*22d0*/  UIMAD UR21, UR18, UR13, URZ ;  /* 0x0000000d121572a4 */ /* 0x000fe2000f8e02ff */
[----:B------:R-:W-:-:S03]  /*22e0*/  UMOV UR26, 0x1 ;  /* 0x00000001001a7882 */ /* 0x000fc60000000000 */
[----:B------:R-:W-:Y:S01]  /*22f0*/  VIADD R10, R22, UR22 ;  /* 0x00000016160a7c36 */ /* 0x000fe20008000000 */
[----:B----4-:R-:W-:Y:S01]  /*2300*/  I2FP.F32.S32 R2, UR5 ;  /* 0x0000000500027c45 */ /* 0x010fe20008201400 */
[----:B------:R-:W-:Y:S02]  /*2310*/  ULOP3.LUT UP0, UR19, UR5, 0x1, URZ, 0xc0, !UPT ;  /* 0x0000000105137892 */ /* 0x000fe4000f80c0ff */
[----:B------:R-:W-:Y:S01]  /*2320*/  UIADD3 UR11, UPT, UPT, UR5, 0x1, URZ ;  /* 0x00000001050b7890 */ /* 0x000fe2000fffe0ff */
[----:B------:R-:W-:Y:S01]  /*2330*/  R2UR UR23, R2 ;  /* 0x00000000021772ca */ /* 0x000fe200000e0000 */
[----:B------:R-:W-:Y:S01]  /*2340*/  IMAD.U32 R2, RZ, RZ, UR12 ;  /* 0x0000000cff027e24 */ /* 0x000fe2000f8e00ff */
[----:B-1----:R-:W-:Y:S01]  /*2350*/  IADD3 R23, PT, PT, R23, -UR4, RZ ;  /* 0x8000000417177c10 */ /* 0x002fe2000fffe0ff */
[----:B------:R-:W-:Y:S01]  /*2360*/  ULOP3.LUT UR25, UR11, 0x7, URZ, 0xc0, !UPT ;  /* 0x000000070b197892 */ /* 0x000fe2000f8ec0ff */
[----:B------:R-:W-:Y:S01]  /*2370*/  PLOP3.LUT P4, PT, P0, PT, UP0, 0xd5, 0x5d ;  /* 0x00000000005d781c */ /* 0x000fe2000078fa0d */
[----:B------:R-:W-:Y:S01]  /*2380*/  ULOP3.LUT UR24, UR11, 0x3, URZ, 0xc0, !UPT ;  /* 0x000000030b187892 */ /* 0x000fe2000f8ec0ff */
[----:B------:R-:W-:Y:S01]  /*2390*/  LOP3.LUT R2, R2, 0xfffffffc, RZ, 0xc0, !PT ;  /* 0xfffffffc02027812 */ /* 0x000fe200078ec0ff */
[----:B------:R-:W-:-:S02]  /*23a0*/  UIADD3 UR20, UPT, UPT, UR10, -UR4, URZ ;  /* 0x800000040a147290 */ /* 0x000fc4000fffe0ff */
[----:B---3--:R-:W-:Y:S01]  /*23b0*/  VIADD R12, R12, UR4 ;  /* 0x000000040c0c7c36 */ /* 0x008fe20008000000 */
[----:B------:R-:W-:Y:S02]  /*23c0*/  ULOP3.LUT UR5, UR5, 0x7, URZ, 0xc0, !UPT ;  /* 0x0000000705057892 */ /* 0x000fe4000f8ec0ff */
[----:B------:R-:W-:Y:S01]  /*23d0*/  ULOP3.LUT UR11, UR11, 0xfffffff8, URZ, 0xc0, !UPT ;  /* 0xfffffff80b0b7892 */ /* 0x000fe2000f8ec0ff */
[----:B0-----:R-:W-:-:S11]  /*23e0*/  VIADD R11, R11, UR4 ;  /* 0x000000040b0b7c36 */ /* 0x001fd60008000000 */
.L_x_99:
[----:B0-----:R-:W0:Y:S01]  /*23f0*/  LDCU UR10, c[0x0][0x3b4] ;  /* 0x00007680ff0a77ac */ /* 0x001e220008000800 */
[----:B------:R-:W-:Y:S01]  /*2400*/  ISETP.GE.AND P1, PT, R22, UR22, PT ;  /* 0x0000001616007c0c */ /* 0x000fe2000bf26270 */
[----:B------:R-:W-:Y:S01]  /*2410*/  BSSY.RECONVERGENT B0, `(.L_x_41) ;  /* 0x0000095000007945 */ /* 0x000fe20003800200 */
[----:B0-----:R-:W-:-:S11]  /*2420*/  UIADD3 UR10, UPT, UPT, UR26, UR10, URZ ;  /* 0x0000000a1a0a7290 */ /* 0x001fd6000fffe0ff */
[----:B-123-5:R-:W-:Y:S05]  /*2430*/  @P1 BRA `(.L_x_42) ;  /* 0x0000000800481947 */ /* 0x02efea0003800000 */
[----:B------:R-:W0:Y:S02]  /*2440*/  LDCU UR4, c[0x0][0x388] ;  /* 0x00007100ff0477ac */ /* 0x000e240008000800 */
[----:B0-----:R-:W-:-:S09]  /*2450*/  UISETP.GE.AND UP0, UPT, UR4, URZ, UPT ;  /* 0x000000ff0400728c */ /* 0x001fd2000bf06270 */
[----:B------:R-:W-:Y:S05]  /*2460*/  BRA.U !UP0, `(.L_x_43) ;  /* 0x0000000908147547 */ /* 0x000fea000b800000 */
[----:B------:R-:W0:Y:S01]  /*2470*/  LDCU UR4, c[0x0][0x3bc] ;  /* 0x00007780ff0477ac */ /* 0x000e220008000800 */
[----:B------:R-:W-:Y:S01]  /*2480*/  IMAD.MOV.U32 R14, RZ, RZ, R22 ;  /* 0x000000ffff0e7224 */ /* 0x000fe200078e0016 */
[----:B------:R-:W1:Y:S01]  /*2490*/  LDCU UR12, c[0x0][0x3a0] ;  /* 0x00007400ff0c77ac */ /* 0x000e620008000800 */
[----:B0-----:R-:W-:-:S04]  /*24a0*/  LOP3.LUT R13, RZ, UR4, RZ, 0x33, !PT ;  /* 0x00000004ff0d7c12 */ /* 0x001fc8000f8e33ff */
[----:B------:R-:W-:-:S04]  /*24b0*/  IADD3 R13, PT, PT, R13, UR10, RZ ;  /* 0x0000000a0d0d7c10 */ /* 0x000fc8000fffe0ff */
[----:B-1----:R-:W-:-:S04]  /*24c0*/  ISETP.GE.AND P1, PT, R13, UR12, PT ;  /* 0x0000000c0d007c0c */ /* 0x002fc8000bf26270 */
[----:B------:R-:W-:-:S13]  /*24d0*/  ISETP.GT.AND P1, PT, R13, -0x1, !P1 ;  /* 0xffffffff0d00780c */ /* 0x000fda0004f24270 */
.L_x_49:
[----:B------:R-:W-:Y:S01]  /*24e0*/  IABS R6, UR17 ;  /* 0x0000001100067c13 */ /* 0x000fe20008000000 */
[----:B------:R-:W0:Y:S01]  /*24f0*/  LDCU.64 UR12, c[0x0][0x398] ;  /* 0x00007300ff0c77ac */ /* 0x000e220008000a00 */
[----:B------:R-:W-:Y:S02]  /*2500*/  IABS R7, R14 ;  /* 0x0000000e00077213 */ /* 0x000fe40000000000 */
[----:B------:R-:W1:Y:S01]  /*2510*/  I2F.RP R8, R6 ;  /* 0x0000000600087306 */ /* 0x000e620000209400 */
[----:B-----5:R-:W-:Y:S01]  /*2520*/  IABS R15, UR17 ;  /* 0x00000011000f7c13 */ /* 0x020fe20008000000 */
[----:B------:R-:W3:Y:S06]  /*2530*/  LDCU UR4, c[0x0][0x388] ;  /* 0x00007100ff0477ac */ /* 0x000eec0008000800 */
[----:B-1----:R-:W2:Y:S02]  /*2540*/  MUFU.RCP R8, R8 ;  /* 0x0000000800087308 */ /* 0x002ea40000001000 */
[----:B--2---:R-:W-:-:S06]  /*2550*/  VIADD R4, R8, 0xffffffe ;  /* 0x0ffffffe08047836 */ /* 0x004fcc0000000000 */
[----:B------:R1:W2:Y:S02]  /*2560*/  F2I.FTZ.U32.TRUNC.NTZ R5, R4 ;  /* 0x0000000400057305 */ /* 0x0002a4000021f000 */
[----:B-1----:R-:W-:Y:S02]  /*2570*/  IMAD.MOV.U32 R4, RZ, RZ, RZ ;  /* 0x000000ffff047224 */ /* 0x002fe400078e00ff */
[----:B--2---:R-:W-:-:S04]  /*2580*/  IMAD.MOV R9, RZ, RZ, -R5 ;  /* 0x000000ffff097224 */ /* 0x004fc800078e0a05 */
[----:B------:R-:W-:-:S04]  /*2590*/  IMAD R9, R9, R6, RZ ;  /* 0x0000000609097224 */ /* 0x000fc800078e02ff */
[----:B------:R-:W-:Y:S01]  /*25a0*/  IMAD.HI.U32 R16, R5, R9, R4 ;  /* 0x0000000905107227 */ /* 0x000fe200078e0004 */
[----:B------:R-:W-:-:S03]  /*25b0*/  IADD3 R5, PT, PT, RZ, -R15, RZ ;  /* 0x8000000fff057210 */ /* 0x000fc60007ffe0ff */
[----:B------:R-:W-:Y:S02]  /*25c0*/  IMAD.MOV.U32 R15, RZ, RZ, RZ ;  /* 0x000000ffff0f7224 */ /* 0x000fe400078e00ff */
[----:B------:R-:W-:-:S04]  /*25d0*/  IMAD.HI.U32 R4, R16, R7, RZ ;  /* 0x0000000710047227 */ /* 0x000fc800078e00ff */
[----:B------:R-:W-:-:S05]  /*25e0*/  IMAD R5, R4, R5, R7 ;  /* 0x0000000504057224 */ /* 0x000fca00078e0207 */
[----:B------:R-:W-:-:S13]  /*25f0*/  ISETP.GT.U32.AND P3, PT, R6, R5, PT ;  /* 0x000000050600720c */ /* 0x000fda0003f64070 */
[----:B------:R-:W-:Y:S02]  /*2600*/  @!P3 IMAD.IADD R5, R5, 0x1, -R6 ;  /* 0x000000010505b824 */ /* 0x000fe400078e0a06 */
[----:B------:R-:W-:Y:S01]  /*2610*/  @!P3 VIADD R4, R4, 0x1 ;  /* 0x000000010404b836 */ /* 0x000fe20000000000 */
[----:B------:R-:W-:Y:S02]  /*2620*/  ISETP.NE.AND P3, PT, RZ, UR17, PT ;  /* 0x00000011ff007c0c */ /* 0x000fe4000bf65270 */
[----:B------:R-:W-:Y:S02]  /*2630*/  ISETP.GE.U32.AND P2, PT, R5, R6, PT ;  /* 0x000000060500720c */ /* 0x000fe40003f46070 */
[----:B------:R-:W-:-:S04]  /*2640*/  LOP3.LUT R5, R14, UR17, RZ, 0x3c, !PT ;  /* 0x000000110e057c12 */ /* 0x000fc8000f8e3cff */
[----:B------:R-:W-:-:S07]  /*2650*/  ISETP.GE.AND P5, PT, R5, RZ, PT ;  /* 0x000000ff0500720c */ /* 0x000fce0003fa6270 */
[----:B------:R-:W-:-:S06]  /*2660*/  @P2 VIADD R4, R4, 0x1 ;  /* 0x0000000104042836 */ /* 0x000fcc0000000000 */
[----:B------:R-:W-:Y:S01]  /*2670*/  @!P5 IMAD.MOV R4, RZ, RZ, -R4 ;  /* 0x000000ffff04d224 */ /* 0x000fe200078e0a04 */
[----:B------:R-:W-:-:S04]  /*2680*/  @!P3 LOP3.LUT R4, RZ, UR17, RZ, 0x33, !PT ;  /* 0x00000011ff04bc12 */ /* 0x000fc8000f8e33ff */
[C---:B------:R-:W-:Y:S01]  /*2690*/  IADD3 R5, PT, PT, -R4.reuse, RZ, RZ ;  /* 0x000000ff04057210 */ /* 0x040fe20007ffe1ff */
[----:B------:R-:W-:-:S04]  /*26a0*/  VIADD R8, R4, UR20 ;  /* 0x0000001404087c36 */ /* 0x000fc80008000000 */
[----:B------:R-:W-:Y:S01]  /*26b0*/  IMAD R6, R5, UR17, R14 ;  /* 0x0000001105067c24 */ /* 0x000fe2000f8e020e */
[----:B0-----:R-:W-:-:S03]  /*26c0*/  ISETP.GE.AND P3, PT, R8, UR13, PT ;  /* 0x0000000d08007c0c */ /* 0x001fc6000bf66270 */
[----:B------:R-:W-:Y:S01]  /*26d0*/  IMAD.IADD R7, R23, 0x1, R6 ;  /* 0x0000000117077824 */ /* 0x000fe200078e0206 */
[----:B------:R-:W-:-:S04]  /*26e0*/  ISETP.GT.AND P3, PT, R8, -0x1, !P3 ;  /* 0xffffffff0800780c */ /* 0x000fc80005f64270 */
[----:B------:R-:W-:-:S04]  /*26f0*/  ISETP.GE.AND P2, PT, R7, UR12, PT ;  /* 0x0000000c07007c0c */ /* 0x000fc8000bf46270 */
[----:B------:R-:W-:-:S04]  /*2700*/  ISETP.GT.AND P2, PT, R7, -0x1, !P2 ;  /* 0xffffffff0700780c */ /* 0x000fc80005744270 */
[----:B------:R-:W-:-:S13]  /*2710*/  PLOP3.LUT P2, PT, P1, P2, P3, 0x80, 0x0 ;  /* 0x000000000000781c */ /* 0x000fda0000f45030 */
[----:B------:R-:W0:Y:S01]  /*2720*/  @P2 LDC.64 R4, c[0x0][0x390] ;  /* 0x0000e400ff042b82 */ /* 0x000e220000000a00 */
[----:B------:R-:W-:-:S04]  /*2730*/  @P2 IMAD R6, R13, UR13, R8 ;  /* 0x0000000d0d062c24 */ /* 0x000fc8000f8e0208 */
[----:B------:R-:W-:-:S04]  /*2740*/  @P2 IMAD R7, R6, UR12, R7 ;  /* 0x0000000c06072c24 */ /* 0x000fc8000f8e0207 */
[----:B0-----:R-:W-:-:S05]  /*2750*/  @P2 IMAD.WIDE R4, R7, 0x4, R4 ;  /* 0x0000000407042825 */ /* 0x001fca00078e0204 */
[----:B-----5:R0:W5:Y:S01]  /*2760*/  @P2 LDG.E R15, desc[UR14][R4.64] ;  /* 0x0000000e040f2981 */ /* 0x020162000c1e1900 */
[----:B---3--:R-:W-:Y:S01]  /*2770*/  UISETP.GE.U32.AND UP0, UPT, UR4, 0x7, UPT ;  /* 0x000000070400788c */ /* 0x008fe2000bf06070 */
[----:B------:R-:W-:Y:S02]  /*2780*/  HFMA2 R8, -RZ, RZ, 0, 0 ;  /* 0x00000000ff087431 */ /* 0x000fe400000001ff */
[----:B------:R-:W-:-:S06]  /*2790*/  IMAD.MOV.U32 R16, RZ, RZ, -0x40800000 ;  /* 0xbf800000ff107424 */ /* 0x000fcc00078e00ff */
[----:B0-----:R-:W-:Y:S05]  /*27a0*/  BRA.U !UP0, `(.L_x_44) ;  /* 0x00000001088c7547 */ /* 0x001fea000b800000 */
[----:B------:R-:W-:Y:S02]  /*27b0*/  IMAD.MOV.U32 R16, RZ, RZ, -0x40800000 ;  /* 0xbf800000ff107424 */ /* 0x000fe400078e00ff */
[----:B------:R-:W-:Y:S02]  /*27c0*/  IMAD.MOV.U32 R18, RZ, RZ, RZ ;  /* 0x000000ffff127224 */ /* 0x000fe400078e00ff */
[----:B------:R-:W-:-:S07]  /*27d0*/  IMAD.MOV.U32 R17, RZ, RZ, 0x10 ;  /* 0x00000010ff117424 */ /* 0x000fce00078e00ff */
.L_x_45:
[----:B------:R-:W0:Y:S08]  /*27e0*/  LDC.64 R8, c[0x3][R17+-0x10] ;  /* 0x00fffc0011087b82 */ /* 0x000e300000000a00 */
[----:B------:R-:W1:Y:S08]  /*27f0*/  LDC.64 R4, c[0x3][R17+-0x8] ;  /* 0x00fffe0011047b82 */ /* 0x000e700000000a00 */
[----:B------:R2:W3:Y:S01]  /*2800*/  LDC.64 R6, c[0x3][R17] ;  /* 0x00c0000011067b82 */ /* 0x0004e20000000a00 */
[----:B0----5:R-:W-:-:S02]  /*2810*/  FSETP.GE.AND P3, PT, R15, R8, PT ;  /* 0x000000080f00720b */ /* 0x021fc40003f66000 */
[----:B------:R-:W-:-:S05]  /*2820*/  FSETP.GE.AND P5, PT, R15, R9, PT ;  /* 0x000000090f00720b */ /* 0x000fca0003fa6000 */
[----:B------:R2:W0:Y:S01]  /*2830*/  LDC.64 R8, c[0x3][R17+0x8] ;  /* 0x00c0020011087b82 */ /* 0x0004220000000a00 */
[----:B-1----:R-:W-:Y:S01]  /*2840*/  FSETP.GE.AND P2, PT, R15, R4, PT ;  /* 0x000000040f00720b */ /* 0x002fe20003f46000 */
[----:B------:R-:W-:Y:S02]  /*2850*/  VIADD R4, R18, 0x1 ;  /* 0x0000000112047836 */ /* 0x000fe40000000000 */
[----:B--2---:R-:W-:Y:S02]  /*2860*/  VIADD R17, R17, 0x20 ;  /* 0x0000002011117836 */ /* 0x004fe40000000000 */
[----:B------:R-:W-:Y:S02]  /*2870*/  @P3 I2FP.F32.U32 R16, R18 ;  /* 0x0000001200103245 */ /* 0x000fe40000201000 */
[----:B------:R-:W-:Y:S02]  /*2880*/  FSETP.GE.AND P3, PT, R15, R5, PT ;  /* 0x000000050f00720b */ /* 0x000fe40003f66000 */
[----:B------:R-:W-:-:S02]  /*2890*/  @P5 I2FP.F32.U32 R16, R4 ;  /* 0x0000000400105245 */ /* 0x000fc40000201000 */
[C---:B------:R-:W-:Y:S02]  /*28a0*/  IADD3 R4, PT, PT, R18.reuse, 0x2, RZ ;  /* 0x0000000212047810 */ /* 0x040fe40007ffe0ff */
[C---:B---3--:R-:W-:Y:S02]  /*28b0*/  FSETP.GE.AND P5, PT, R15.reuse, R6, PT ;  /* 0x000000060f00720b */ /* 0x048fe40003fa6000 */
[----:B------:R-:W-:Y:S01]  /*28c0*/  @P2 I2FP.F32.U32 R16, R4 ;  /* 0x0000000400102245 */ /* 0x000fe20000201000 */
[C---:B------:R-:W-:Y:S01]  /*28d0*/  VIADD R4, R18.reuse, 0x3 ;  /* 0x0000000312047836 */ /* 0x040fe20000000000 */
[C---:B------:R-:W-:Y:S02]  /*28e0*/  FSETP.GE.AND P2, PT, R15.reuse, R7, PT ;  /* 0x000000070f00720b */ /* 0x040fe40003f46000 */
[C---:B------:R-:W-:Y:S02]  /*28f0*/  IADD3 R5, PT, PT, R18.reuse, 0x7, RZ ;  /* 0x0000000712057810 */ /* 0x040fe40007ffe0ff */
[----:B------:R-:W-:Y:S01]  /*2900*/  @P3 I2FP.F32.U32 R16, R4 ;  /* 0x0000000400103245 */ /* 0x000fe20000201000 */
[----:B------:R-:W-:Y:S01]  /*2910*/  VIADD R4, R18, 0x4 ;  /* 0x0000000412047836 */ /* 0x000fe20000000000 */
[----:B0-----:R-:W-:-:S04]  /*2920*/  FSETP.GE.AND P3, PT, R15, R8, PT ;  /* 0x000000080f00720b */ /* 0x001fc80003f66000 */
[----:B------:R-:W-:Y:S01]  /*2930*/  @P5 I2FP.F32.U32 R16, R4 ;  /* 0x0000000400105245 */ /* 0x000fe20000201000 */
[----:B------:R-:W-:Y:S01]  /*2940*/  VIADD R4, R18, 0x5 ;  /* 0x0000000512047836 */ /* 0x000fe20000000000 */
[----:B------:R-:W-:-:S04]  /*2950*/  FSETP.GE.AND P5, PT, R15, R9, PT ;  /* 0x000000090f00720b */ /* 0x000fc80003fa6000 */
[----:B------:R-:W-:Y:S01]  /*2960*/  @P2 I2FP.F32.U32 R16, R4 ;  /* 0x0000000400102245 */ /* 0x000fe20000201000 */
[C---:B------:R-:W-:Y:S02]  /*2970*/  VIADD R4, R18.reuse, 0x6 ;  /* 0x0000000612047836 */ /* 0x040fe40000000000 */
[----:B------:R-:W-:-:S03]  /*2980*/  VIADD R18, R18, 0x8 ;  /* 0x0000000812127836 */ /* 0x000fc60000000000 */
[----:B------:R-:W-:Y:S02]  /*2990*/  @P3 I2FP.F32.U32 R16, R4 ;  /* 0x0000000400103245 */ /* 0x000fe40000201000 */
[----:B------:R-:W-:Y:S02]  /*29a0*/  ISETP.NE.AND P2, PT, R18, UR11, PT ;  /* 0x0000000b12007c0c */ /* 0x000fe4000bf45270 */
[----:B------:R-:W-:-:S11]  /*29b0*/  @P5 I2FP.F32.U32 R16, R5 ;  /* 0x0000000500105245 */ /* 0x000fd60000201000 */
[----:B------:R-:W-:Y:S05]  /*29c0*/  @P2 BRA `(.L_x_45) ;  /* 0xfffffffc00842947 */ /* 0x000fea000383ffff */
[----:B------:R-:W-:-:S07]  /*29d0*/  IMAD.U32 R8, RZ, RZ, UR11 ;  /* 0x0000000bff087e24 */ /* 0x000fce000f8e00ff */
.L_x_44:
[----:B------:R-:W-:-:S09]  /*29e0*/  UISETP.NE.AND UP0, UPT, UR25, URZ, UPT ;  /* 0x000000ff1900728c */ /* 0x000fd2000bf05270 */
[----:B------:R-:W-:Y:S05]  /*29f0*/  BRA.U !UP0, `(.L_x_46) ;  /* 0x00000001088c7547 */ /* 0x000fea000b800000 */
[----:B------:R-:W-:Y:S02]  /*2a00*/  UIADD3 UR4, UPT, UPT, UR25, -0x1, URZ ;  /* 0xffffffff19047890 */ /* 0x000fe4000fffe0ff */
[----:B------:R-:W-:Y:S02]  /*2a10*/  UISETP.NE.AND UP0, UPT, UR24, URZ, UPT ;  /* 0x000000ff1800728c */ /* 0x000fe4000bf05270 */
[----:B------:R-:W-:-:S09]  /*2a20*/  UISETP.GE.U32.AND UP1, UPT, UR4, 0x3, UPT ;  /* 0x000000030400788c */ /* 0x000fd2000bf26070 */
[----:B------:R-:W-:Y:S05]  /*2a30*/  BRA.U !UP1, `(.L_x_47) ;  /* 0x00000001093c7547 */ /* 0x000fea000b800000 */
[----:B------:R-:W-:-:S04]  /*2a40*/  IMAD.SHL.U32 R9, R8, 0x4, RZ ;  /* 0x0000000408097824 */ /* 0x000fc800078e00ff */
[----:B------:R-:W0:Y:S08]  /*2a50*/  LDC.64 R4, c[0x3][R9] ;  /* 0x00c0000009047b82 */ /* 0x000e300000000a00 */
[----:B------:R-:W1:Y:S01]  /*2a60*/  LDC.64 R6, c[0x3][R9+0x8] ;  /* 0x00c0020009067b82 */ /* 0x000e620000000a00 */
[C---:B0----5:R-:W-:Y:S02]  /*2a70*/  FSETP.GE.AND P2, PT, R15.reuse, R4, PT ;  /* 0x000000040f00720b */ /* 0x061fe40003f46000 */
[----:B------:R-:W-:Y:S01]  /*2a80*/  FSETP.GE.AND P3, PT, R15, R5, PT ;  /* 0x000000050f00720b */ /* 0x000fe20003f66000 */
[C---:B------:R-:W-:Y:S01]  /*2a90*/  VIADD R5, R8.reuse, 0x3 ;  /* 0x0000000308057836 */ /* 0x040fe20000000000 */
[----:B------:R-:W-:-:S02]  /*2aa0*/  IADD3 R4, PT, PT, R8, 0x1, RZ ;  /* 0x0000000108047810 */ /* 0x000fc40007ffe0ff */
        /* <DEDUP_REMOVED lines=8> */
.L_x_47:
[----:B------:R-:W-:Y:S05]  /*2b30*/  BRA.U !UP0, `(.L_x_46) ;  /* 0x00000001083c7547 */ /* 0x000fea000b800000 */
[----:B------:R-:W-:Y:S01]  /*2b40*/  UISETP.NE.AND UP0, UPT, UR24, 0x1, UPT ;  /* 0x000000011800788c */ /* 0x000fe2000bf05270 */
[----:B------:R-:W-:-:S08]  /*2b50*/  ISETP.NE.AND P2, PT, RZ, UR19, PT ;  /* 0x00000013ff007c0c */ /* 0x000fd0000bf45270 */
[----:B------:R-:W-:Y:S05]  /*2b60*/  BRA.U !UP0, `(.L_x_48) ;  /* 0x0000000108207547 */ /* 0x000fea000b800000 */
[----:B------:R-:W-:-:S06]  /*2b70*/  IMAD.SHL.U32 R4, R8, 0x4, RZ ;  /* 0x0000000408047824 */ /* 0x000fcc00078e00ff */
[----:B------:R-:W0:Y:S02]  /*2b80*/  LDC.64 R4, c[0x3][R4] ;  /* 0x00c0000004047b82 */ /* 0x000e240000000a00 */
[C---:B0----5:R-:W-:Y:S02]  /*2b90*/  FSETP.GE.AND P3, PT, R15.reuse, R4, PT ;  /* 0x000000040f00720b */ /* 0x061fe40003f66000 */
[----:B------:R-:W-:Y:S02]  /*2ba0*/  FSETP.GE.AND P5, PT, R15, R5, PT ;  /* 0x000000050f00720b */ /* 0x000fe40003fa6000 */
[----:B------:R-:W-:-:S09]  /*2bb0*/  IADD3 R5, PT, PT, R8, 0x1, RZ ;  /* 0x0000000108057810 */ /* 0x000fd20007ffe0ff */
[----:B------:R-:W-:Y:S01]  /*2bc0*/  @P3 I2FP.F32.U32 R16, R8 ;  /* 0x0000000800103245 */ /* 0x000fe20000201000 */
[----:B------:R-:W-:Y:S01]  /*2bd0*/  VIADD R8, R8, 0x2 ;  /* 0x0000000208087836 */ /* 0x000fe20000000000 */
[----:B------:R-:W-:-:S07]  /*2be0*/  @P5 I2FP.F32.U32 R16, R5 ;  /* 0x0000000500105245 */ /* 0x000fce0000201000 */
.L_x_48:
[----:B------:R-:W-:-:S06]  /*2bf0*/  @!P2 IMAD.SHL.U32 R4, R8, 0x4, RZ ;  /* 0x000000040804a824 */ /* 0x000fcc00078e00ff */
[----:B------:R-:W0:Y:S02]  /*2c00*/  @!P2 LDC R4, c[0x3][R4] ;  /* 0x00c000000404ab82 */ /* 0x000e240000000800 */
[----:B0----5:R-:W-:-:S13]  /*2c10*/  FSETP.GE.AND P3, PT, R15, R4, !P2 ;  /* 0x000000040f00720b */ /* 0x021fda0005766000 */
[----:B------:R-:W-:-:S07]  /*2c20*/  @P3 I2FP.F32.U32 R16, R8 ;  /* 0x0000000800103245 */ /* 0x000fce0000201000 */
.L_x_46:
        /* <DEDUP_REMOVED lines=9> */
.L_x_43:
[----:B------:R-:W0:Y:S01]  /*2cc0*/  S2R R6, SR_CgaCtaId ;  /* 0x0000000000067919 */ /* 0x000e220000008800 */
[----:B--2---:R-:W-:Y:S01]  /*2cd0*/  MOV R5, 0x400 ;  /* 0x0000040000057802 */ /* 0x004fe20000000f00 */
[----:B------:R-:W-:Y:S02]  /*2ce0*/  HFMA2 R8, -RZ, RZ, -1.875, 0 ;  /* 0xbf800000ff087431 */ /* 0x000fe400000001ff */
[----:B------:R-:W-:Y:S01]  /*2cf0*/  IMAD.MOV.U32 R4, RZ, RZ, R22 ;  /* 0x000000ffff047224 */ /* 0x000fe200078e0016 */
[----:B0-----:R-:W-:-:S07]  /*2d00*/  LEA R7, R6, R5, 0x18 ;  /* 0x0000000506077211 */ /* 0x001fce00078ec0ff */
.L_x_50:
[C---:B------:R-:W-:Y:S02]  /*2d10*/  IMAD R5, R4.reuse, 0x4, R7 ;  /* 0x0000000404057824 */ /* 0x040fe400078e0207 */
[----:B------:R-:W-:-:S03]  /*2d20*/  VIADD R4, R4, UR21 ;  /* 0x0000001504047c36 */ /* 0x000fc60008000000 */
[----:B------:R0:W-:Y:S02]  /*2d30*/  STS [R5], R8 ;  /* 0x0000000805007388 */ /* 0x0001e40000000800 */
[----:B------:R-:W-:-:S13]  /*2d40*/  ISETP.GE.AND P1, PT, R4, UR22, PT ;  /* 0x0000001604007c0c */ /* 0x000fda000bf26270 */
[----:B0-----:R-:W-:Y:S05]  /*2d50*/  @!P1 BRA `(.L_x_50) ;  /* 0xfffffffc00ec9947 */ /* 0x001fea000383ffff */
.L_x_42:
[----:B------:R-:W-:Y:S05]  /*2d60*/  BSYNC.RECONVERGENT B0 ;  /* 0x0000000000007941 */ /* 0x000fea0003800200 */
.L_x_41:
[----:B------:R-:W2:Y:S02]  /*2d70*/  LDCU UR4, c[0x0][0x3bc] ;  /* 0x00007780ff0477ac */ /* 0x000ea40008000800 */
[----:B--2---:R-:W-:-:S04]  /*2d80*/  IMAD.U32 R5, RZ, RZ, UR4 ;  /* 0x00000004ff057e24 */ /* 0x004fc8000f8e00ff */
[----:B------:R-:W-:Y:S01]  /*2d90*/  IMAD.MOV R4, RZ, RZ, -R5 ;  /* 0x000000ffff047224 */ /* 0x000fe200078e0a05 */
[----:B------:R-:W-:Y:S04]  /*2da0*/  BAR.SYNC.DEFER_BLOCKING 0x0 ;  /* 0x0000000000007b1d */ /* 0x000fe80000010000 */
[----:B------:R-:W-:-:S13]  /*2db0*/  ISETP.GE.AND P1, PT, R5, R4, PT ;  /* 0x000000040500720c */ /* 0x000fda0003f26270 */
[----:B------:R-:W-:Y:S05]  /*2dc0*/  @!P1 BRA `(.L_x_51) ;  /* 0x0000000800249947 */ /* 0x000fea0003800000 */
[----:B------:R-:W-:-:S05]  /*2dd0*/  UMOV UR4, UR6 ;  /* 0x0000000600047c82 */ /* 0x000fca0008000000 */
.L_x_63:
[----:B0-----:R-:W0:Y:S01]  /*2de0*/  LDC R5, c[0x0][0x3bc] ;  /* 0x0000ef00ff057b82 */ /* 0x001e220000000800 */
[----:B------:R-:W-:Y:S01]  /*2df0*/  UISETP.GE.U32.AND UP0, UPT, UR16, 0x3, UPT ;  /* 0x000000031000788c */ /* 0x000fe2000bf06070 */
[----:B------:R-:W-:Y:S01]  /*2e00*/  IADD3 R4, PT, PT, R11, UR4, RZ ;  /* 0x000000040b047c10 */ /* 0x000fe2000fffe0ff */
[----:B------:R-:W-:Y:S01]  /*2e10*/  UMOV UR12, UR4 ;  /* 0x00000004000c7c82 */ /* 0x000fe20008000000 */
[----:B------:R-:W-:Y:S01]  /*2e20*/  UIADD3 UR4, UPT, UPT, UR4, 0x1, URZ ;  /* 0x0000000104047890 */ /* 0x000fe2000fffe0ff */
[----:B0-----:R-:W-:Y:S01]  /*2e30*/  ISETP.NE.AND P2, PT, R5, UR12, PT ;  /* 0x0000000c05007c0c */ /* 0x001fe2000bf45270 */
[----:B------:R-:W-:-:S04]  /*2e40*/  UMOV UR12, UR6 ;  /* 0x00000006000c7c82 */ /* 0x000fc80008000000 */
[----:B------:R-:W-:Y:S08]  /*2e50*/  BRA.U !UP0, `(.L_x_52) ;  /* 0x00000005084c7547 */ /* 0x000ff0000b800000 */
[----:B------:R-:W0:Y:S01]  /*2e60*/  S2UR UR13, SR_CgaCtaId ;  /* 0x00000000000d79c3 */ /* 0x000e220000008800 */
[----:B------:R-:W-:-:S07]  /*2e70*/  UMOV UR12, 0x400 ;  /* 0x00000400000c7882 */ /* 0x000fce0000000000 */
[----:B------:R-:W1:Y:S01]  /*2e80*/  LDC R5, c[0x0][0x3bc] ;  /* 0x0000ef00ff057b82 */ /* 0x000e620000000800 */
[----:B0-----:R-:W-:-:S06]  /*2e90*/  ULEA UR12, UR13, UR12, 0x18 ;  /* 0x0000000c0d0c7291 */ /* 0x001fcc000f8ec0ff */
[----:B------:R-:W-:Y:S01]  /*2ea0*/  IMAD.U32 R6, RZ, RZ, UR12 ;  /* 0x0000000cff067e24 */ /* 0x000fe2000f8e00ff */
[----:B------:R-:W-:-:S06]  /*2eb0*/  UMOV UR12, UR6 ;  /* 0x00000006000c7c82 */ /* 0x000fcc0008000000 */
.L_x_61:
[----:B------:R-:W-:Y:S01]  /*2ec0*/  VIADD R7, R12, UR12 ;  /* 0x0000000c0c077c36 */ /* 0x000fe20008000000 */
[----:B------:R-:W-:Y:S01]  /*2ed0*/  BSSY.RECONVERGENT B0, `(.L_x_53) ;  /* 0x0000013000007945 */ /* 0x000fe20003800200 */
[----:B------:R-:W-:Y:S02]  /*2ee0*/  IMAD.U32 R8, RZ, RZ, UR17 ;  /* 0x00000011ff087e24 */ /* 0x000fe4000f8e00ff */
[----:B------:R-:W-:-:S04]  /*2ef0*/  IMAD R7, R7, UR17, R4 ;  /* 0x0000001107077c24 */ /* 0x000fc8000f8e0204 */
[----:B------:R-:W-:-:S05]  /*2f00*/  IMAD R7, R7, 0x4, R6 ;  /* 0x0000000407077824 */ /* 0x000fca00078e0206 */
[----:B------:R-:W0:Y:S01]  /*2f10*/  LDS R9, [R7] ;  /* 0x0000000007097984 */ /* 0x000e220000000800 */
[----:B------:R-:W-:Y:S02]  /*2f20*/  LEA R13, R8, R7, 0x2 ;  /* 0x00000007080d7211 */ /* 0x000fe400078e10ff */
[----:B0-----:R-:W-:-:S04]  /*2f30*/  FSETP.GEU.AND P1, PT, R9, UR23, PT ;  /* 0x0000001709007c0b */ /* 0x001fc8000bf2e000 */
[----:B------:R-:W-:-:S13]  /*2f40*/  FSETP.LTU.OR P1, PT, R9, RZ, P1 ;  /* 0x000000ff0900720b */ /* 0x000fda0000f29400 */
[----:B------:R-:W-:Y:S05]  /*2f50*/  @P1 BRA `(.L_x_54) ;  /* 0x0000000000281947 */ /* 0x000fea0003800000 */
[----:B------:R-:W0:Y:S01]  /*2f60*/  S2UR UR18, SR_CgaCtaId ;  /* 0x00000000001279c3 */ /* 0x000e220000008800 */
[----:B------:R-:W2:Y:S01]  /*2f70*/  F2I.TRUNC.NTZ R7, R9 ;  /* 0x0000000900077305 */ /* 0x000ea2000020f100 */
[----:B------:R-:W-:Y:S01]  /*2f80*/  UMOV UR13, 0x400 ;  /* 0x00000400000d7882 */ /* 0x000fe20000000000 */
[----:B--2---:R-:W-:Y:S01]  /*2f90*/  IMAD R7, R7, UR21, R10 ;  /* 0x0000001507077c24 */ /* 0x004fe2000f8e020a */
[----:B0-----:R-:W-:-:S06]  /*2fa0*/  ULEA UR13, UR18, UR13, 0x18 ;  /* 0x0000000d120d7291 */ /* 0x001fcc000f8ec0ff */
[----:B------:R-:W-:-:S04]  /*2fb0*/  IMAD.U32 R6, RZ, RZ, UR13 ;  /* 0x0000000dff067e24 */ /* 0x000fc8000f8e00ff */
[----:B------:R-:W-:-:S05]  /*2fc0*/  IMAD R7, R7, 0x4, R6 ;  /* 0x0000000407077824 */ /* 0x000fca00078e0206 */
[----:B------:R-:W0:Y:S02]  /*2fd0*/  LDS R8, [R7] ;  /* 0x0000000007087984 */ /* 0x000e240000000800 */
[----:B0-----:R-:W-:-:S05]  /*2fe0*/  FADD R8, R8, -1 ;  /* 0xbf80000008087421 */ /* 0x001fca0000000000 */
[----:B------:R0:W-:Y:S02]  /*2ff0*/  STS [R7], R8 ;  /* 0x0000000807007388 */ /* 0x0001e40000000800 */
.L_x_54:
[----:B------:R-:W-:Y:S05]  /*3000*/  BSYNC.RECONVERGENT B0 ;  /* 0x0000000000007941 */ /* 0x000fea0003800200 */
.L_x_53:
[----:B------:R-:W2:Y:S01]  /*3010*/  LDS R9, [R13] ;  /* 0x000000000d097984 */ /* 0x000ea20000000800 */
[----:B------:R-:W-:Y:S01]  /*3020*/  IMAD.U32 R14, RZ, RZ, UR17 ;  /* 0x00000011ff0e7e24 */ /* 0x000fe2000f8e00ff */
[----:B------:R-:W-:Y:S03]  /*3030*/  BSSY.RECONVERGENT B0, `(.L_x_55) ;  /* 0x000000f000007945 */ /* 0x000fe60003800200 */
[----:B------:R-:W-:Y:S01]  /*3040*/  IMAD R14, R14, 0x4, R13 ;  /* 0x000000040e0e7824 */ /* 0x000fe200078e020d */
[----:B--2---:R-:W-:-:S04]  /*3050*/  FSETP.GEU.AND P1, PT, R9, UR23, PT ;  /* 0x0000001709007c0b */ /* 0x004fc8000bf2e000 */
[----:B------:R-:W-:-:S13]  /*3060*/  FSETP.LTU.OR P1, PT, R9, RZ, P1 ;  /* 0x000000ff0900720b */ /* 0x000fda0000f29400 */
[----:B------:R-:W-:Y:S05]  /*3070*/  @P1 BRA `(.L_x_56) ;  /* 0x0000000000281947 */ /* 0x000fea0003800000 */
[----:B------:R-:W2:Y:S01]  /*3080*/  S2UR UR18, SR_CgaCtaId ;  /* 0x00000000001279c3 */ /* 0x000ea20000008800 */
[----:B0-----:R-:W0:Y:S01]  /*3090*/  F2I.TRUNC.NTZ R7, R9 ;  /* 0x0000000900077305 */ /* 0x001e22000020f100 */
[----:B------:R-:W-:Y:S01]  /*30a0*/  UMOV UR13, 0x400 ;  /* 0x00000400000d7882 */ /* 0x000fe20000000000 */
[----:B0-----:R-:W-:Y:S01]  /*30b0*/  IMAD R7, R7, UR21, R10 ;  /* 0x0000001507077c24 */ /* 0x001fe2000f8e020a */
[----:B--2---:R-:W-:-:S06]  /*30c0*/  ULEA UR13, UR18, UR13, 0x18 ;  /* 0x0000000d120d7291 */ /* 0x004fcc000f8ec0ff */
[----:B------:R-:W-:-:S05]  /*30d0*/  MOV R6, UR13 ;  /* 0x0000000d00067c02 */ /* 0x000fca0008000f00 */
[----:B------:R-:W-:-:S05]  /*30e0*/  IMAD R7, R7, 0x4, R6 ;  /* 0x0000000407077824 */ /* 0x000fca00078e0206 */
[----:B------:R-:W0:Y:S02]  /*30f0*/  LDS R8, [R7] ;  /* 0x0000000007087984 */ /* 0x000e240000000800 */
[----:B0-----:R-:W-:-:S05]  /*3100*/  FADD R8, R8, -1 ;  /* 0xbf80000008087421 */ /* 0x001fca0000000000 */
[----:B------:R2:W-:Y:S02]  /*3110*/  STS [R7], R8 ;  /* 0x0000000807007388 */ /* 0x0005e40000000800 */
.L_x_56:
[----:B------:R-:W-:Y:S05]  /*3120*/  BSYNC.RECONVERGENT B0 ;  /* 0x0000000000007941 */ /* 0x000fea0003800200 */
.L_x_55:
[----:B------:R-:W3:Y:S01]  /*3130*/  LDS R13, [R14] ;  /* 0x000000000e0d7984 */ /* 0x000ee20000000800 */
[----:B------:R-:W-:Y:S01]  /*3140*/  IMAD.U32 R9, RZ, RZ, UR17 ;  /* 0x00000011ff097e24 */ /* 0x000fe2000f8e00ff */
[----:B------:R-:W-:Y:S03]  /*3150*/  BSSY.RECONVERGENT B0, `(.L_x_57) ;  /* 0x000000f000007945 */ /* 0x000fe60003800200 */
[----:B------:R-:W-:Y:S01]  /*3160*/  IMAD R9, R9, 0x4, R14 ;  /* 0x0000000409097824 */ /* 0x000fe200078e020e */
[----:B---3--:R-:W-:-:S04]  /*3170*/  FSETP.GEU.AND P1, PT, R13, UR23, PT ;  /* 0x000000170d007c0b */ /* 0x008fc8000bf2e000 */
[----:B------:R-:W-:-:S13]  /*3180*/  FSETP.LTU.OR P1, PT, R13, RZ, P1 ;  /* 0x000000ff0d00720b */ /* 0x000fda0000f29400 */
[----:B------:R-:W-:Y:S05]  /*3190*/  @P1 BRA `(.L_x_58) ;  /* 0x0000000000281947 */ /* 0x000fea0003800000 */
[----:B------:R-:W3:Y:S01]  /*31a0*/  S2UR UR18, SR_CgaCtaId ;  /* 0x00000000001279c3 */ /* 0x000ee20000008800 */
[----:B0-2---:R-:W0:Y:S01]  /*31b0*/  F2I.TRUNC.NTZ R7, R13 ;  /* 0x0000000d00077305 */ /* 0x005e22000020f100 */
[----:B------:R-:W-:Y:S01]  /*31c0*/  UMOV UR13, 0x400 ;  /* 0x00000400000d7882 */ /* 0x000fe20000000000 */
[----:B0-----:R-:W-:Y:S01]  /*31d0*/  IMAD R7, R7, UR21, R10 ;  /* 0x0000001507077c24 */ /* 0x001fe2000f8e020a */
[----:B---3--:R-:W-:-:S06]  /*31e0*/  ULEA UR13, UR18, UR13, 0x18 ;  /* 0x0000000d120d7291 */ /* 0x008fcc000f8ec0ff */
[----:B------:R-:W-:-:S05]  /*31f0*/  IMAD.U32 R6, RZ, RZ, UR13 ;  /* 0x0000000dff067e24 */ /* 0x000fca000f8e00ff */
[----:B------:R-:W-:-:S05]  /*3200*/  LEA R7, R7, R6, 0x2 ;  /* 0x0000000607077211 */ /* 0x000fca00078e10ff */
[----:B------:R-:W0:Y:S02]  /*3210*/  LDS R8, [R7] ;  /* 0x0000000007087984 */ /* 0x000e240000000800 */
[----:B0-----:R-:W-:-:S05]  /*3220*/  FADD R8, R8, -1 ;  /* 0xbf80000008087421 */ /* 0x001fca0000000000 */
[----:B------:R3:W-:Y:S02]  /*3230*/  STS [R7], R8 ;  /* 0x0000000807007388 */ /* 0x0007e40000000800 */
.L_x_58:
[----:B------:R-:W-:Y:S05]  /*3240*/  BSYNC.RECONVERGENT B0 ;  /* 0x0000000000007941 */ /* 0x000fea0003800200 */
.L_x_57:
[----:B------:R-:W4:Y:S01]  /*3250*/  LDS R9, [R9] ;  /* 0x0000000009097984 */ /* 0x000f220000000800 */
[----:B------:R-:W-:Y:S01]  /*3260*/  BSSY.RECONVERGENT B0, `(.L_x_59) ;  /* 0x000000e000007945 */ /* 0x000fe20003800200 */
[----:B----4-:R-:W-:-:S04]  /*3270*/  FSETP.GEU.AND P1, PT, R9, UR23, PT ;  /* 0x0000001709007c0b */ /* 0x010fc8000bf2e000 */
[----:B------:R-:W-:-:S13]  /*3280*/  FSETP.LTU.OR P1, PT, R9, RZ, P1 ;  /* 0x000000ff0900720b */ /* 0x000fda0000f29400 */
[----:B------:R-:W-:Y:S05]  /*3290*/  @P1 BRA `(.L_x_60) ;  /* 0x0000000000281947 */ /* 0x000fea0003800000 */
[----:B------:R-:W4:Y:S01]  /*32a0*/  S2UR UR18, SR_CgaCtaId ;  /* 0x00000000001279c3 */ /* 0x000f220000008800 */
[----:B0-23--:R-:W0:Y:S01]  /*32b0*/  F2I.TRUNC.NTZ R7, R9 ;  /* 0x0000000900077305 */ /* 0x00de22000020f100 */
[----:B------:R-:W-:Y:S01]  /*32c0*/  UMOV UR13, 0x400 ;  /* 0x00000400000d7882 */ /* 0x000fe20000000000 */
[----:B0-----:R-:W-:Y:S01]  /*32d0*/  IMAD R7, R7, UR21, R10 ;  /* 0x0000001507077c24 */ /* 0x001fe2000f8e020a */
[----:B----4-:R-:W-:-:S06]  /*32e0*/  ULEA UR13, UR18, UR13, 0x18 ;  /* 0x0000000d120d7291 */ /* 0x010fcc000f8ec0ff */
[----:B------:R-:W-:-:S04]  /*32f0*/  IMAD.U32 R6, RZ, RZ, UR13 ;  /* 0x0000000dff067e24 */ /* 0x000fc8000f8e00ff */
[----:B------:R-:W-:-:S05]  /*3300*/  IMAD R7, R7, 0x4, R6 ;  /* 0x0000000407077824 */ /* 0x000fca00078e0206 */
[----:B------:R-:W0:Y:S02]  /*3310*/  LDS R8, [R7] ;  /* 0x0000000007087984 */ /* 0x000e240000000800 */
[----:B0-----:R-:W-:-:S05]  /*3320*/  FADD R8, R8, -1 ;  /* 0xbf80000008087421 */ /* 0x001fca0000000000 */
[----:B------:R4:W-:Y:S02]  /*3330*/  STS [R7], R8 ;  /* 0x0000000807007388 */ /* 0x0009e40000000800 */
.L_x_60:
[----:B------:R-:W-:Y:S05]  /*3340*/  BSYNC.RECONVERGENT B0 ;  /* 0x0000000000007941 */ /* 0x000fea0003800200 */
.L_x_59:
[----:B------:R-:W-:-:S06]  /*3350*/  UIADD3 UR12, UPT, UPT, UR12, 0x4, URZ ;  /* 0x000000040c0c7890 */ /* 0x000fcc000fffe0ff */
[----:B01234-:R-:W-:-:S05]  /*3360*/  VIADD R7, R5, UR12 ;  /* 0x0000000c05077c36 */ /* 0x01ffca0008000000 */
[----:B------:R-:W-:-:S13]  /*3370*/  ISETP.NE.AND P1, PT, R7, R2, PT ;  /* 0x000000020700720c */ /* 0x000fda0003f25270 */
[----:B------:R-:W-:Y:S05]  /*3380*/  @P1 BRA `(.L_x_61) ;  /* 0xfffffff800cc1947 */ /* 0x000fea000383ffff */
.L_x_52:
[----:B------:R-:W-:-:S09]  /*3390*/  ULOP3.LUT UP0, URZ, UR16, 0x2, URZ, 0xc0, !UPT ;  /* 0x0000000210ff7892 */ /* 0x000fd2000f80c0ff */
[----:B------:R-:W-:Y:S05]  /*33a0*/  BRA.U !UP0, `(.L_x_62) ;  /* 0x00000001086c7547 */ /* 0x000fea000b800000 */
[----:B------:R-:W0:Y:S01]  /*33b0*/  S2UR UR18, SR_CgaCtaId ;  /* 0x00000000001279c3 */ /* 0x000e220000008800 */
[----:B------:R-:W-:Y:S01]  /*33c0*/  VIADD R7, R12, UR12 ;  /* 0x0000000c0c077c36 */ /* 0x000fe20008000000 */
[----:B------:R-:W-:Y:S01]  /*33d0*/  UMOV UR13, 0x400 ;  /* 0x00000400000d7882 */ /* 0x000fe20000000000 */
[----:B------:R-:W-:Y:S01]  /*33e0*/  MOV R8, UR17 ;  /* 0x0000001100087c02 */ /* 0x000fe20008000f00 */
[----:B------:R-:W-:Y:S01]  /*33f0*/  UIADD3 UR12, UPT, UPT, UR12, 0x2, URZ ;  /* 0x000000020c0c7890 */ /* 0x000fe2000fffe0ff */
[----:B------:R-:W-:Y:S01]  /*3400*/  IMAD R7, R7, UR17, R4 ;  /* 0x0000001107077c24 */ /* 0x000fe2000f8e0204 */
[----:B0-----:R-:W-:-:S06]  /*3410*/  ULEA UR13, UR18, UR13, 0x18 ;  /* 0x0000000d120d7291 */ /* 0x001fcc000f8ec0ff */
[----:B------:R-:W-:-:S05]  /*3420*/  LEA R9, R7, UR13, 0x2 ;  /* 0x0000000d07097c11 */ /* 0x000fca000f8e10ff */
[----:B------:R-:W0:Y:S01]  /*3430*/  LDS R13, [R9] ;  /* 0x00000000090d7984 */ /* 0x000e220000000800 */
[----:B------:R-:W-:Y:S01]  /*3440*/  IMAD R8, R8, 0x4, R9 ;  /* 0x0000000408087824 */ /* 0x000fe200078e0209 */
[----:B0-----:R-:W-:-:S04]  /*3450*/  FSETP.GEU.AND P1, PT, R13, UR23, PT ;  /* 0x000000170d007c0b */ /* 0x001fc8000bf2e000 */
[----:B------:R-:W-:-:S13]  /*3460*/  FSETP.LTU.OR P1, PT, R13, RZ, P1 ;  /* 0x000000ff0d00720b */ /* 0x000fda0000f29400 */
[----:B------:R-:W0:Y:S02]  /*3470*/  @!P1 F2I.TRUNC.NTZ R7, R13 ;  /* 0x0000000d00079305 */ /* 0x000e24000020f100 */
[----:B0-----:R-:W-:-:S05]  /*3480*/  @!P1 IMAD R7, R7, UR21, R10 ;  /* 0x0000001507079c24 */ /* 0x001fca000f8e020a */
[----:B------:R-:W-:-:S05]  /*3490*/  @!P1 LEA R7, R7, UR13, 0x2 ;  /* 0x0000000d07079c11 */ /* 0x000fca000f8e10ff */
[----:B------:R-:W0:Y:S02]  /*34a0*/  @!P1 LDS R6, [R7] ;  /* 0x0000000007069984 */ /* 0x000e240000000800 */
[----:B0-----:R-:W-:-:S05]  /*34b0*/  @!P1 FADD R6, R6, -1 ;  /* 0xbf80000006069421 */ /* 0x001fca0000000000 */
[----:B------:R-:W-:Y:S04]  /*34c0*/  @!P1 STS [R7], R6 ;  /* 0x0000000607009388 */ /* 0x000fe80000000800 */
[----:B------:R-:W0:Y:S02]  /*34d0*/  LDS R8, [R8] ;  /* 0x0000000008087984 */ /* 0x000e240000000800 */
[----:B0-----:R-:W-:-:S04]  /*34e0*/  FSETP.GEU.AND P1, PT, R8, UR23, PT ;  /* 0x0000001708007c0b */ /* 0x001fc8000bf2e000 */
[----:B------:R-:W-:-:S13]  /*34f0*/  FSETP.LTU.OR P1, PT, R8, RZ, P1 ;  /* 0x000000ff0800720b */ /* 0x000fda0000f29400 */
[----:B------:R-:W0:Y:S02]  /*3500*/  @!P1 F2I.TRUNC.NTZ R9, R8 ;  /* 0x0000000800099305 */ /* 0x000e24000020f100 */
[----:B0-----:R-:W-:-:S05]  /*3510*/  @!P1 IMAD R9, R9, UR21, R10 ;  /* 0x0000001509099c24 */ /* 0x001fca000f8e020a */
[----:B------:R-:W-:-:S05]  /*3520*/  @!P1 LEA R9, R9, UR13, 0x2 ;  /* 0x0000000d09099c11 */ /* 0x000fca000f8e10ff */
[----:B------:R-:W0:Y:S02]  /*3530*/  @!P1 LDS R13, [R9] ;  /* 0x00000000090d9984 */ /* 0x000e240000000800 */
[----:B0-----:R-:W-:-:S05]  /*3540*/  @!P1 FADD R14, R13, -1 ;  /* 0xbf8000000d0e9421 */ /* 0x001fca0000000000 */
[----:B------:R0:W-:Y:S02]  /*3550*/  @!P1 STS [R9], R14 ;  /* 0x0000000e09009388 */ /* 0x0001e40000000800 */
.L_x_62:
[----:B------:R-:W1:Y:S01]  /*3560*/  S2UR UR13, SR_CgaCtaId ;  /* 0x00000000000d79c3 */ /* 0x000e620000008800 */
[----:B------:R-:W-:Y:S01]  /*3570*/  VIADD R7, R12, UR12 ;  /* 0x0000000c0c077c36 */ /* 0x000fe20008000000 */
[----:B------:R-:W-:-:S03]  /*3580*/  UMOV UR12, 0x400 ;  /* 0x00000400000c7882 */ /* 0x000fc60000000000 */
[----:B------:R-:W-:Y:S01]  /*3590*/  IMAD R7, R7, UR17, R4 ;  /* 0x0000001107077c24 */ /* 0x000fe2000f8e0204 */
[----:B-1----:R-:W-:-:S06]  /*35a0*/  ULEA UR12, UR13, UR12, 0x18 ;  /* 0x0000000c0d0c7291 */ /* 0x002fcc000f8ec0ff */
[----:B------:R-:W-:-:S06]  /*35b0*/  LEA R7, R7, UR12, 0x2 ;  /* 0x0000000c07077c11 */ /* 0x000fcc000f8e10ff */
[----:B------:R-:W1:Y:S02]  /*35c0*/  LDS R7, [R7] ;  /* 0x0000000007077984 */ /* 0x000e640000000800 */
[----:B-1----:R-:W-:-:S04]  /*35d0*/  FSETP.GEU.AND P1, PT, R7, UR23, PT ;  /* 0x0000001707007c0b */ /* 0x002fc8000bf2e000 */
[----:B------:R-:W-:-:S13]  /*35e0*/  FSETP.LTU.OR P1, PT, R7, RZ, P1 ;  /* 0x000000ff0700720b */ /* 0x000fda0000f29400 */
[----:B0-----:R-:W0:Y:S02]  /*35f0*/  @!P1 F2I.TRUNC.NTZ R9, R7 ;  /* 0x0000000700099305 */ /* 0x001e24000020f100 */
[----:B0-----:R-:W-:-:S05]  /*3600*/  @!P1 IMAD R9, R9, UR21, R10 ;  /* 0x0000001509099c24 */ /* 0x001fca000f8e020a */
[----:B------:R-:W-:-:S05]  /*3610*/  @!P1 LEA R9, R9, UR12, 0x2 ;  /* 0x0000000c09099c11 */ /* 0x000fca000f8e10ff */
[----:B------:R-:W0:Y:S02]  /*3620*/  @!P1 LDS R4, [R9] ;  /* 0x0000000009049984 */ /* 0x000e240000000800 */
[----:B0-----:R-:W-:-:S05]  /*3630*/  @!P1 FADD R4, R4, -1 ;  /* 0xbf80000004049421 */ /* 0x001fca0000000000 */
[----:B------:R0:W-:Y:S01]  /*3640*/  @!P1 STS [R9], R4 ;  /* 0x0000000409009388 */ /* 0x0001e20000000800 */
[----:B------:R-:W-:Y:S05]  /*3650*/  @P2 BRA `(.L_x_63) ;  /* 0xfffffff400e02947 */ /* 0x000fea000383ffff */
.L_x_51:
[----:B------:R-:W-:Y:S01]  /*3660*/  BAR.SYNC.DEFER_BLOCKING 0x0 ;  /* 0x0000000000007b1d */ /* 0x000fe20000010000 */
[----:B------:R-:W-:-:S05]  /*3670*/  ISETP.GE.AND P1, PT, R22, UR22, PT ;  /* 0x0000001616007c0c */ /* 0x000fca000bf26270 */
[----:B------:R-:W-:Y:S08]  /*3680*/  BSSY.RECONVERGENT B0, `(.L_x_64) ;  /* 0x000008a000007945 */ /* 0x000ff00003800200 */
[----:B------:R-:W-:Y:S05]  /*3690*/  @P1 BRA `(.L_x_65) ;  /* 0x0000000800201947 */ /* 0x000fea0003800000 */
[----:B------:R-:W1:Y:S01]  /*36a0*/  LDCU UR4, c[0x0][0x3a0] ;  /* 0x00007400ff0477ac */ /* 0x000e620008000800 */
[----:B------:R-:W-:Y:S02]  /*36b0*/  VIADD R8, R5, UR10 ;  /* 0x0000000a05087c36 */ /* 0x000fe40008000000 */
[----:B------:R-:W-:-:S03]  /*36c0*/  IMAD.MOV.U32 R6, RZ, RZ, R22 ;  /* 0x000000ffff067224 */ /* 0x000fc600078e0016 */
[----:B-1----:R-:W-:-:S04]  /*36d0*/  ISETP.GE.AND P1, PT, R8, UR4, PT ;  /* 0x0000000408007c0c */ /* 0x002fc8000bf26270 */
[----:B------:R-:W-:-:S13]  /*36e0*/  ISETP.GT.AND P1, PT, R8, -0x1, !P1 ;  /* 0xffffffff0800780c */ /* 0x000fda0004f24270 */
.L_x_73:
[----:B0-----:R-:W-:Y:S01]  /*36f0*/  IABS R14, UR17 ;  /* 0x00000011000e7c13 */ /* 0x001fe20008000000 */
[----:B------:R-:W-:Y:S01]  /*3700*/  BSSY.RECONVERGENT B1, `(.L_x_66) ;  /* 0x000002a000017945 */ /* 0x000fe20003800200 */
[----:B-----5:R-:W-:Y:S02]  /*3710*/  IABS R7, R6 ;  /* 0x0000000600077213 */ /* 0x020fe40000000000 */
[----:B0-----:R-:W0:Y:S01]  /*3720*/  I2F.RP R9, R14 ;  /* 0x0000000e00097306 */ /* 0x001e220000209400 */
[----:B-----5:R-:W-:-:S07]  /*3730*/  IABS R15, UR17 ;  /* 0x00000011000f7c13 */ /* 0x020fce0008000000 */
[----:B0-----:R-:W0:Y:S02]  /*3740*/  MUFU.RCP R9, R9 ;  /* 0x0000000900097308 */ /* 0x001e240000001000 */
[----:B0-----:R-:W-:-:S06]  /*3750*/  IADD3 R4, PT, PT, R9, 0xffffffe, RZ ;  /* 0x0ffffffe09047810 */ /* 0x001fcc0007ffe0ff */
[----:B------:R0:W1:Y:S02]  /*3760*/  F2I.FTZ.U32.TRUNC.NTZ R5, R4 ;  /* 0x0000000400057305 */ /* 0x000064000021f000 */
[----:B0-----:R-:W-:Y:S02]  /*3770*/  IMAD.MOV.U32 R4, RZ, RZ, RZ ;  /* 0x000000ffff047224 */ /* 0x001fe400078e00ff */
[----:B-1----:R-:W-:-:S04]  /*3780*/  IMAD.MOV R13, RZ, RZ, -R5 ;  /* 0x000000ffff0d7224 */ /* 0x002fc800078e0a05 */
[----:B------:R-:W-:-:S04]  /*3790*/  IMAD R13, R13, R14, RZ ;  /* 0x0000000e0d0d7224 */ /* 0x000fc800078e02ff */
[----:B------:R-:W-:-:S04]  /*37a0*/  IMAD.HI.U32 R16, R5, R13, R4 ;  /* 0x0000000d05107227 */ /* 0x000fc800078e0004 */
[----:B------:R-:W-:Y:S02]  /*37b0*/  IMAD.MOV R5, RZ, RZ, -R15 ;  /* 0x000000ffff057224 */ /* 0x000fe400078e0a0f */
[----:B------:R-:W-:-:S04]  /*37c0*/  IMAD.HI.U32 R4, R16, R7, RZ ;  /* 0x0000000710047227 */ /* 0x000fc800078e00ff */
[----:B------:R-:W-:-:S05]  /*37d0*/  IMAD R5, R4, R5, R7 ;  /* 0x0000000504057224 */ /* 0x000fca00078e0207 */
[----:B------:R-:W-:-:S13]  /*37e0*/  ISETP.GT.U32.AND P3, PT, R14, R5, PT ;  /* 0x000000050e00720c */ /* 0x000fda0003f64070 */
[----:B------:R-:W-:Y:S01]  /*37f0*/  @!P3 IMAD.IADD R5, R5, 0x1, -R14 ;  /* 0x000000010505b824 */ /* 0x000fe200078e0a0e */
[----:B------:R-:W-:Y:S02]  /*3800*/  @!P3 IADD3 R4, PT, PT, R4, 0x1, RZ ;  /* 0x000000010404b810 */ /* 0x000fe40007ffe0ff */
[----:B------:R-:W-:Y:S02]  /*3810*/  ISETP.NE.AND P3, PT, RZ, UR17, PT ;  /* 0x00000011ff007c0c */ /* 0x000fe4000bf65270 */
[----:B------:R-:W-:Y:S02]  /*3820*/  ISETP.GE.U32.AND P2, PT, R5, R14, PT ;  /* 0x0000000e0500720c */ /* 0x000fe40003f46070 */
[----:B------:R-:W-:-:S04]  /*3830*/  LOP3.LUT R5, R6, UR17, RZ, 0x3c, !PT ;  /* 0x0000001106057c12 */ /* 0x000fc8000f8e3cff */
[----:B------:R-:W-:-:S07]  /*3840*/  ISETP.GE.AND P5, PT, R5, RZ, PT ;  /* 0x000000ff0500720c */ /* 0x000fce0003fa6270 */
[----:B------:R-:W-:-:S04]  /*3850*/  @P2 VIADD R4, R4, 0x1 ;  /* 0x0000000104042836 */ /* 0x000fc80000000000 */
[----:B------:R-:W-:Y:S02]  /*3860*/  IMAD.MOV.U32 R7, RZ, RZ, R4 ;  /* 0x000000ffff077224 */ /* 0x000fe400078e0004 */
[----:B------:R-:W0:Y:S02]  /*3870*/  LDC.64 R4, c[0x0][0x398] ;  /* 0x0000e600ff047b82 */ /* 0x000e240000000a00 */
[----:B------:R-:W-:Y:S01]  /*3880*/  @!P5 IMAD.MOV R7, RZ, RZ, -R7 ;  /* 0x000000ffff07d224 */ /* 0x000fe200078e0a07 */
[----:B------:R-:W-:-:S04]  /*3890*/  @!P3 LOP3.LUT R7, RZ, UR17, RZ, 0x33, !PT ;  /* 0x00000011ff07bc12 */ /* 0x000fc8000f8e33ff */
[----:B------:R-:W-:Y:S01]  /*38a0*/  IADD3 R16, PT, PT, R7, UR20, RZ ;  /* 0x0000001407107c10 */ /* 0x000fe2000fffe0ff */
[----:B------:R-:W-:Y:S02]  /*38b0*/  IMAD.MOV R9, RZ, RZ, -R7 ;  /* 0x000000ffff097224 */ /* 0x000fe400078e0a07 */
[----:B------:R-:W-:Y:S02]  /*38c0*/  IMAD.MOV.U32 R7, RZ, RZ, RZ ;  /* 0x000000ffff077224 */ /* 0x000fe400078e00ff */
[----:B------:R-:W-:-:S04]  /*38d0*/  IMAD R14, R9, UR17, R6 ;  /* 0x00000011090e7c24 */ /* 0x000fc8000f8e0206 */
[----:B------:R-:W-:Y:S01]  /*38e0*/  IMAD.IADD R9, R23, 0x1, R14 ;  /* 0x0000000117097824 */ /* 0x000fe200078e020e */
[----:B0-----:R-:W-:-:S04]  /*38f0*/  ISETP.GE.AND P3, PT, R16, R5, PT ;  /* 0x000000051000720c */ /* 0x001fc80003f66270 */
[C---:B------:R-:W-:Y:S02]  /*3900*/  ISETP.GE.AND P2, PT, R9.reuse, R4, PT ;  /* 0x000000040900720c */ /* 0x040fe40003f46270 */
[----:B------:R-:W-:Y:S02]  /*3910*/  ISETP.GT.AND P3, PT, R16, -0x1, !P3 ;  /* 0xffffffff1000780c */ /* 0x000fe40005f64270 */
[----:B------:R-:W-:-:S04]  /*3920*/  ISETP.GT.AND P2, PT, R9, -0x1, !P2 ;  /* 0xffffffff0900780c */ /* 0x000fc80005744270 */
[----:B------:R-:W-:-:S13]  /*3930*/  PLOP3.LUT P2, PT, P1, P2, P3, 0x80, 0x0 ;  /* 0x000000000000781c */ /* 0x000fda0000f45030 */
[----:B------:R-:W-:Y:S05]  /*3940*/  @!P2 BRA `(.L_x_67) ;  /* 0x000000000014a947 */ /* 0x000fea0003800000 */
[----:B------:R-:W0:Y:S01]  /*3950*/  LDC.64 R14, c[0x0][0x390] ;  /* 0x0000e400ff0e7b82 */ /* 0x000e220000000a00 */
[----:B------:R-:W-:-:S04]  /*3960*/  IMAD R5, R8, R5, R16 ;  /* 0x0000000508057224 */ /* 0x000fc800078e0210 */
[----:B------:R-:W-:-:S04]  /*3970*/  IMAD R5, R5, R4, R9 ;  /* 0x0000000405057224 */ /* 0x000fc800078e0209 */
[----:B0-----:R-:W-:-:S05]  /*3980*/  IMAD.WIDE R14, R5, 0x4, R14 ;  /* 0x00000004050e7825 */ /* 0x001fca00078e020e */
[----:B------:R0:W5:Y:S02]  /*3990*/  LDG.E R7, desc[UR14][R14.64] ;  /* 0x0000000e0e077981 */ /* 0x000164000c1e1900 */
.L_x_67:
[----:B------:R-:W-:Y:S05]  /*39a0*/  BSYNC.RECONVERGENT B1 ;  /* 0x0000000000017941 */ /* 0x000fea0003800200 */
.L_x_66:
[----:B------:R-:W1:Y:S01]  /*39b0*/  LDCU UR4, c[0x0][0x388] ;  /* 0x00007100ff0477ac */ /* 0x000e620008000800 */
[----:B------:R-:W-:Y:S01]  /*39c0*/  IMAD.MOV.U32 R9, RZ, RZ, -0x40800000 ;  /* 0xbf800000ff097424 */ /* 0x000fe200078e00ff */
[----:B-1----:R-:W-:-:S09]  /*39d0*/  UISETP.GE.AND UP0, UPT, UR4, URZ, UPT ;  /* 0x000000ff0400728c */ /* 0x002fd2000bf06270 */
[----:B------:R-:W-:Y:S05]  /*39e0*/  BRA.U !UP0, `(.L_x_68) ;  /* 0x00000005082c7547 */ /* 0x000fea000b800000 */
[----:B------:R-:W-:Y:S01]  /*39f0*/  UISETP.GE.U32.AND UP0, UPT, UR4, 0x7, UPT ;  /* 0x000000070400788c */ /* 0x000fe2000bf06070 */
[----:B------:R-:W-:Y:S02]  /*3a00*/  HFMA2 R13, -RZ, RZ, 0, 0 ;  /* 0x00000000ff0d7431 */ /* 0x000fe400000001ff */
[----:B------:R-:W-:-:S06]  /*3a10*/  IMAD.MOV.U32 R9, RZ, RZ, -0x40800000 ;  /* 0xbf800000ff097424 */ /* 0x000fcc00078e00ff */
[----:B------:R-:W-:Y:S05]  /*3a20*/  BRA.U !UP0, `(.L_x_69) ;  /* 0x0000000108887547 */ /* 0x000fea000b800000 */
[----:B------:R-:W-:Y:S01]  /*3a30*/  IMAD.MOV.U32 R9, RZ, RZ, -0x40800000 ;  /* 0xbf800000ff097424 */ /* 0x000fe200078e00ff */
[----:B------:R-:W-:-:S06]  /*3a40*/  UMOV UR4, URZ ;  /* 0x000000ff00047c82 */ /* 0x000fcc0008000000 */
.L_x_70:
[----:B------:R-:W-:Y:S02]  /*3a50*/  USHF.L.U32 UR12, UR4, 0x2, URZ ;  /* 0x00000002040c7899 */ /* 0x000fe400080006ff */
[----:B------:R-:W-:Y:S02]  /*3a60*/  UIADD3 UR18, UPT, UPT, UR4, 0x1, URZ ;  /* 0x0000000104127890 */ /* 0x000fe4000fffe0ff */
[----:B------:R-:W-:-:S08]  /*3a70*/  UIADD3 UR27, UPT, UPT, UR4, 0x2, URZ ;  /* 0x00000002041b7890 */ /* 0x000fd0000fffe0ff */
[----:B------:R-:W1:Y:S01]  /*3a80*/  LDCU.64 UR28, c[0x3][UR12] ;  /* 0x00c000000c1c77ac */ /* 0x000e620008000a00 */
[----:B------:R-:W2:Y:S01]  /*3a90*/  LDCU.64 UR30, c[0x3][UR12+0x8] ;  /* 0x00c001000c1e77ac */ /* 0x000ea20008000a00 */
[----:B------:R-:W3:Y:S01]  /*3aa0*/  LDCU.64 UR32, c[0x3][UR12+0x10] ;  /* 0x00c002000c2077ac */ /* 0x000ee20008000a00 */
[----:B------:R-:W4:Y:S01]  /*3ab0*/  LDCU.64 UR12, c[0x3][UR12+0x18] ;  /* 0x00c003000c0c77ac */ /* 0x000f220008000a00 */
[C---:B-1---5:R-:W-:Y:S02]  /*3ac0*/  FSETP.GE.AND P5, PT, R7.reuse, UR28, PT ;  /* 0x0000001c07007c0b */ /* 0x062fe4000bfa6000 */
[C---:B------:R-:W-:Y:S02]  /*3ad0*/  FSETP.GE.AND P6, PT, R7.reuse, UR29, PT ;  /* 0x0000001d07007c0b */ /* 0x040fe4000bfc6000 */
[C---:B--2---:R-:W-:Y:S02]  /*3ae0*/  FSETP.GE.AND P2, PT, R7.reuse, UR30, PT ;  /* 0x0000001e07007c0b */ /* 0x044fe4000bf46000 */
[----:B------:R-:W-:-:S07]  /*3af0*/  FSETP.GE.AND P3, PT, R7, UR31, PT ;  /* 0x0000001f07007c0b */ /* 0x000fce000bf66000 */
[----:B------:R-:W-:Y:S02]  /*3b00*/  @P5 I2FP.F32.U32 R9, UR4 ;  /* 0x0000000400095c45 */ /* 0x000fe40008201000 */
[C---:B---3--:R-:W-:Y:S02]  /*3b10*/  FSETP.GE.AND P5, PT, R7.reuse, UR32, PT ;  /* 0x0000002007007c0b */ /* 0x048fe4000bfa6000 */
[----:B------:R-:W-:Y:S01]  /*3b20*/  @P6 I2FP.F32.U32 R9, UR18 ;  /* 0x0000001200096c45 */ /* 0x000fe20008201000 */
[----:B------:R-:W-:Y:S01]  /*3b30*/  UIADD3 UR18, UPT, UPT, UR4, 0x3, URZ ;  /* 0x0000000304127890 */ /* 0x000fe2000fffe0ff */
[C---:B------:R-:W-:Y:S02]  /*3b40*/  FSETP.GE.AND P6, PT, R7.reuse, UR33, PT ;  /* 0x0000002107007c0b */ /* 0x040fe4000bfc6000 */
[----:B------:R-:W-:Y:S01]  /*3b50*/  @P2 I2FP.F32.U32 R9, UR27 ;  /* 0x0000001b00092c45 */ /* 0x000fe20008201000 */
[----:B------:R-:W-:Y:S01]  /*3b60*/  UIADD3 UR27, UPT, UPT, UR4, 0x4, URZ ;  /* 0x00000004041b7890 */ /* 0x000fe2000fffe0ff */
[----:B----4-:R-:W-:Y:S01]  /*3b70*/  FSETP.GE.AND P2, PT, R7, UR12, PT ;  /* 0x0000000c07007c0b */ /* 0x010fe2000bf46000 */
[----:B------:R-:W-:Y:S01]  /*3b80*/  UIADD3 UR12, UPT, UPT, UR4, 0x5, URZ ;  /* 0x00000005040c7890 */ /* 0x000fe2000fffe0ff */
[----:B------:R-:W-:-:S02]  /*3b90*/  @P3 I2FP.F32.U32 R9, UR18 ;  /* 0x0000001200093c45 */ /* 0x000fc40008201000 */
[----:B------:R-:W-:Y:S01]  /*3ba0*/  FSETP.GE.AND P3, PT, R7, UR13, PT ;  /* 0x0000000d07007c0b */ /* 0x000fe2000bf66000 */
[----:B------:R-:W-:Y:S01]  /*3bb0*/  UIADD3 UR13, UPT, UPT, UR4, 0x6, URZ ;  /* 0x00000006040d7890 */ /* 0x000fe2000fffe0ff */
[----:B------:R-:W-:-:S03]  /*3bc0*/  @P5 I2FP.F32.U32 R9, UR27 ;  /* 0x0000001b00095c45 */ /* 0x000fc60008201000 */
[----:B------:R-:W-:Y:S01]  /*3bd0*/  @P6 I2FP.F32.U32 R9, UR12 ;  /* 0x0000000c00096c45 */ /* 0x000fe20008201000 */
[----:B------:R-:W-:Y:S02]  /*3be0*/  UIADD3 UR12, UPT, UPT, UR4, 0x7, URZ ;  /* 0x00000007040c7890 */ /* 0x000fe4000fffe0ff */
[----:B------:R-:W-:Y:S01]  /*3bf0*/  UIADD3 UR4, UPT, UPT, UR4, 0x8, URZ ;  /* 0x0000000804047890 */ /* 0x000fe2000fffe0ff */
[----:B------:R-:W-:-:S03]  /*3c00*/  @P2 I2FP.F32.U32 R9, UR13 ;  /* 0x0000000d00092c45 */ /* 0x000fc60008201000 */
[----:B------:R-:W-:Y:S01]  /*3c10*/  UISETP.NE.AND UP0, UPT, UR4, UR11, UPT ;  /* 0x0000000b0400728c */ /* 0x000fe2000bf05270 */
[----:B------:R-:W-:-:S08]  /*3c20*/  @P3 I2FP.F32.U32 R9, UR12 ;  /* 0x0000000c00093c45 */ /* 0x000fd00008201000 */
[----:B------:R-:W-:Y:S05]  /*3c30*/  BRA.U UP0, `(.L_x_70) ;  /* 0xfffffffd00847547 */ /* 0x000fea000b83ffff */
[----:B------:R-:W-:-:S07]  /*3c40*/  IMAD.U32 R13, RZ, RZ, UR11 ;  /* 0x0000000bff0d7e24 */ /* 0x000fce000f8e00ff */
.L_x_69:
[----:B------:R-:W-:-:S09]  /*3c50*/  UISETP.NE.AND UP0, UPT, UR25, URZ, UPT ;  /* 0x000000ff1900728c */ /* 0x000fd2000bf05270 */
[----:B------:R-:W-:Y:S05]  /*3c60*/  BRA.U !UP0, `(.L_x_68) ;  /* 0x00000001088c7547 */ /* 0x000fea000b800000 */
[----:B------:R-:W-:Y:S02]  /*3c70*/  UIADD3 UR4, UPT, UPT, UR25, -0x1, URZ ;  /* 0xffffffff19047890 */ /* 0x000fe4000fffe0ff */
[----:B------:R-:W-:Y:S02]  /*3c80*/  UISETP.NE.AND UP1, UPT, UR24, URZ, UPT ;  /* 0x000000ff1800728c */ /* 0x000fe4000bf25270 */
[----:B------:R-:W-:-:S09]  /*3c90*/  UISETP.GE.U32.AND UP0, UPT, UR4, 0x3, UPT ;  /* 0x000000030400788c */ /* 0x000fd2000bf06070 */
[----:B------:R-:W-:Y:S05]  /*3ca0*/  BRA.U !UP0, `(.L_x_71) ;  /* 0x00000001083c7547 */ /* 0x000fea000b800000 */
[----:B------:R-:W-:-:S04]  /*3cb0*/  IMAD.SHL.U32 R16, R13, 0x4, RZ ;  /* 0x000000040d107824 */ /* 0x000fc800078e00ff */
[----:B------:R-:W1:Y:S08]  /*3cc0*/  LDC.64 R4, c[0x3][R16] ;  /* 0x00c0000010047b82 */ /* 0x000e700000000a00 */
[----:B0-----:R-:W0:Y:S01]  /*3cd0*/  LDC.64 R14, c[0x3][R16+0x8] ;  /* 0x00c00200100e7b82 */ /* 0x001e220000000a00 */
[----:B-1---5:R-:W-:Y:S01]  /*3ce0*/  FSETP.GE.AND P2, PT, R7, R4, PT ;  /* 0x000000040700720b */ /* 0x022fe20003f46000 */
[----:B------:R-:W-:Y:S01]  /*3cf0*/  VIADD R4, R13, 0x1 ;  /* 0x000000010d047836 */ /* 0x000fe20000000000 */
[----:B------:R-:W-:Y:S01]  /*3d00*/  FSETP.GE.AND P3, PT, R7, R5, PT ;  /* 0x000000050700720b */ /* 0x000fe20003f66000 */
[----:B------:R-:W-:Y:S01]  /*3d10*/  VIADD R5, R13, 0x3 ;  /* 0x000000030d057836 */ /* 0x000fe20000000000 */
[----:B0-----:R-:W-:-:S02]  /*3d20*/  FSETP.GE.AND P5, PT, R7, R14, PT ;  /* 0x0000000e0700720b */ /* 0x001fc40003fa6000 */
[----:B------:R-:W-:-:S07]  /*3d30*/  FSETP.GE.AND P6, PT, R7, R15, PT ;  /* 0x0000000f0700720b */ /* 0x000fce0003fc6000 */
[----:B------:R-:W-:Y:S02]  /*3d40*/  @P2 I2FP.F32.U32 R9, R13 ;  /* 0x0000000d00092245 */ /* 0x000fe40000201000 */
[----:B------:R-:W-:Y:S02]  /*3d50*/  @P3 I2FP.F32.U32 R9, R4 ;  /* 0x0000000400093245 */ /* 0x000fe40000201000 */
[C---:B------:R-:W-:Y:S01]  /*3d60*/  IADD3 R4, PT, PT, R13.reuse, 0x2, RZ ;  /* 0x000000020d047810 */ /* 0x040fe20007ffe0ff */
[----:B------:R-:W-:-:S03]  /*3d70*/  VIADD R13, R13, 0x4 ;  /* 0x000000040d0d7836 */ /* 0x000fc60000000000 */
[----:B------:R-:W-:Y:S02]  /*3d80*/  @P5 I2FP.F32.U32 R9, R4 ;  /* 0x0000000400095245 */ /* 0x000fe40000201000 */
[----:B------:R-:W-:-:S07]  /*3d90*/  @P6 I2FP.F32.U32 R9, R5 ;  /* 0x0000000500096245 */ /* 0x000fce0000201000 */
.L_x_71:
[----:B------:R-:W-:Y:S05]  /*3da0*/  BRA.U !UP1, `(.L_x_68) ;  /* 0x00000001093c7547 */ /* 0x000fea000b800000 */
[----:B------:R-:W-:Y:S01]  /*3db0*/  UISETP.NE.AND UP0, UPT, UR24, 0x1, UPT ;  /* 0x000000011800788c */ /* 0x000fe2000bf05270 */
[----:B------:R-:W-:-:S08]  /*3dc0*/  ISETP.NE.AND P5, PT, RZ, UR19, PT ;  /* 0x00000013ff007c0c */ /* 0x000fd0000bfa5270 */
[----:B------:R-:W-:Y:S05]  /*3dd0*/  BRA.U !UP0, `(.L_x_72) ;  /* 0x0000000108207547 */ /* 0x000fea000b800000 */
[----:B------:R-:W-:-:S06]  /*3de0*/  IMAD.SHL.U32 R4, R13, 0x4, RZ ;  /* 0x000000040d047824 */ /* 0x000fcc00078e00ff */
[----:B------:R-:W1:Y:S02]  /*3df0*/  LDC.64 R4, c[0x3][R4] ;  /* 0x00c0000004047b82 */ /* 0x000e640000000a00 */
[C---:B-1---5:R-:W-:Y:S02]  /*3e00*/  FSETP.GE.AND P2, PT, R7.reuse, R4, PT ;  /* 0x000000040700720b */ /* 0x062fe40003f46000 */
[----:B------:R-:W-:Y:S01]  /*3e10*/  FSETP.GE.AND P3, PT, R7, R5, PT ;  /* 0x000000050700720b */ /* 0x000fe20003f66000 */
[----:B------:R-:W-:-:S10]  /*3e20*/  VIADD R5, R13, 0x1 ;  /* 0x000000010d057836 */ /* 0x000fd40000000000 */
[----:B------:R-:W-:Y:S02]  /*3e30*/  @P2 I2FP.F32.U32 R9, R13 ;  /* 0x0000000d00092245 */ /* 0x000fe40000201000 */
[----:B------:R-:W-:Y:S02]  /*3e40*/  @P3 I2FP.F32.U32 R9, R5 ;  /* 0x0000000500093245 */ /* 0x000fe40000201000 */
[----:B------:R-:W-:-:S07]  /*3e50*/  IADD3 R13, PT, PT, R13, 0x2, RZ ;  /* 0x000000020d0d7810 */ /* 0x000fce0007ffe0ff */
.L_x_72:
[----:B------:R-:W-:-:S06]  /*3e60*/  @!P5 IMAD.SHL.U32 R4, R13, 0x4, RZ ;  /* 0x000000040d04d824 */ /* 0x000fcc00078e00ff */
[----:B------:R-:W1:Y:S02]  /*3e70*/  @!P5 LDC R4, c[0x3][R4] ;  /* 0x00c000000404db82 */ /* 0x000e640000000800 */
[----:B-1---5:R-:W-:-:S13]  /*3e80*/  FSETP.GE.AND P2, PT, R7, R4, !P5 ;  /* 0x000000040700720b */ /* 0x022fda0006f46000 */
[----:B------:R-:W-:-:S07]  /*3e90*/  @P2 I2FP.F32.U32 R9, R13 ;  /* 0x0000000d00092245 */ /* 0x000fce0000201000 */
.L_x_68:
[----:B------:R-:W1:Y:S01]  /*3ea0*/  S2UR UR12, SR_CgaCtaId ;  /* 0x00000000000c79c3 */ /* 0x000e620000008800 */
[----:B------:R-:W-:Y:S02]  /*3eb0*/  UMOV UR4, 0x400 ;  /* 0x0000040000047882 */ /* 0x000fe40000000000 */
[----:B-1----:R-:W-:-:S06]  /*3ec0*/  ULEA UR4, UR12, UR4, 0x18 ;  /* 0x000000040c047291 */ /* 0x002fcc000f8ec0ff */
[C---:B------:R-:W-:Y:S01]  /*3ed0*/  LEA R4, R6.reuse, UR4, 0x2 ;  /* 0x0000000406047c11 */ /* 0x040fe2000f8e10ff */
[----:B------:R-:W-:-:S04]  /*3ee0*/  VIADD R6, R6, UR21 ;  /* 0x0000001506067c36 */ /* 0x000fc80008000000 */
[----:B------:R1:W-:Y:S01]  /*3ef0*/  STS [R4], R9 ;  /* 0x0000000904007388 */ /* 0x0003e20000000800 */
[----:B------:R-:W-:-:S13]  /*3f00*/  ISETP.GE.AND P2, PT, R6, UR22, PT ;  /* 0x0000001606007c0c */ /* 0x000fda000bf46270 */
[----:B-1----:R-:W-:Y:S05]  /*3f10*/  @!P2 BRA `(.L_x_73) ;  /* 0xfffffff400f4a947 */ /* 0x002fea000383ffff */
.L_x_65:
[----:B------:R-:W-:Y:S05]  /*3f20*/  BSYNC.RECONVERGENT B0 ;  /* 0x0000000000007941 */ /* 0x000fea0003800200 */
.L_x_64:
[----:B------:R-:W1:Y:S02]  /*3f30*/  LDCU UR4, c[0x0][0x3bc] ;  /* 0x00007780ff0477ac */ /* 0x000e640008000800 */
[----:B-1----:R-:W-:-:S04]  /*3f40*/  UIADD3 UR10, UPT, UPT, -UR4, URZ, URZ ;  /* 0x000000ff040a7290 */ /* 0x002fc8000fffe1ff */
[----:B------:R-:W-:Y:S01]  /*3f50*/  UISETP.GE.AND UP0, UPT, UR4, UR10, UPT ;  /* 0x0000000a0400728c */ /* 0x000fe2000bf06270 */
[----:B------:R-:W-:Y:S08]  /*3f60*/  BAR.SYNC.DEFER_BLOCKING 0x0 ;  /* 0x0000000000007b1d */ /* 0x000ff00000010000 */
[----:B------:R-:W-:Y:S05]  /*3f70*/  BRA.U !UP0, `(.L_x_74) ;  /* 0x0000000908247547 */ /* 0x000fea000b800000 */
[----:B------:R-:W-:-:S05]  /*3f80*/  UMOV UR4, UR6 ;  /* 0x0000000600047c82 */ /* 0x000fca0008000000 */
.L_x_86:
[----:B-1----:R-:W1:Y:S01]  /*3f90*/  LDCU UR12, c[0x0][0x3bc] ;  /* 0x00007780ff0c77ac */ /* 0x002e620008000800 */
[----:B0-----:R-:W-:Y:S01]  /*3fa0*/  VIADD R4, R11, UR4 ;  /* 0x000000040b047c36 */ /* 0x001fe20008000000 */
[----:B------:R-:W-:Y:S01]  /*3fb0*/  UISETP.GE.U32.AND UP1, UPT, UR16, 0x3, UPT ;  /* 0x000000031000788c */ /* 0x000fe2000bf26070 */
[----:B------:R-:W-:Y:S01]  /*3fc0*/  UMOV UR10, UR4 ;  /* 0x00000004000a7c82 */ /* 0x000fe20008000000 */
[----:B------:R-:W-:Y:S02]  /*3fd0*/  UIADD3 UR4, UPT, UPT, UR4, 0x1, URZ ;  /* 0x0000000104047890 */ /* 0x000fe4000fffe0ff */
[----:B-1----:R-:W-:-:S03]  /*3fe0*/  UISETP.NE.AND UP0, UPT, UR10, UR12, UPT ;  /* 0x0000000c0a00728c */ /* 0x002fc6000bf05270 */
[----:B------:R-:W-:Y:S02]  /*3ff0*/  UMOV UR10, UR6 ;  /* 0x00000006000a7c82 */ /* 0x000fe40008000000 */
[----:B---3--:R-:W-:Y:S06]  /*4000*/  BRA.U !UP1, `(.L_x_75) ;  /* 0x00000005094c7547 */ /* 0x008fec000b800000 */
[----:B------:R-:W0:Y:S01]  /*4010*/  S2UR UR12, SR_CgaCtaId ;  /* 0x00000000000c79c3 */ /* 0x000e220000008800 */
[----:B------:R-:W-:Y:S01]  /*4020*/  UMOV UR10, 0x400 ;  /* 0x00000400000a7882 */ /* 0x000fe20000000000 */
[----:B------:R-:W1:Y:S01]  /*4030*/  LDCU UR18, c[0x0][0x3bc] ;  /* 0x00007780ff1277ac */ /* 0x000e620008000800 */
[----:B0-----:R-:W-:-:S06]  /*4040*/  ULEA UR10, UR12, UR10, 0x18 ;  /* 0x0000000a0c0a7291 */ /* 0x001fcc000f8ec0ff */
[----:B------:R-:W-:Y:S01]  /*4050*/  IMAD.U32 R5, RZ, RZ, UR10 ;  /* 0x0000000aff057e24 */ /* 0x000fe2000f8e00ff */
[----:B-1----:R-:W-:-:S06]  /*4060*/  UMOV UR10, UR6 ;  /* 0x00000006000a7c82 */ /* 0x002fcc0008000000 */
.L_x_84:
[----:B012--5:R-:W-:Y:S01]  /*4070*/  IADD3 R7, PT, PT, R12, UR10, RZ ;  /* 0x0000000a0c077c10 */ /* 0x027fe2000fffe0ff */
[----:B------:R-:W-:Y:S01]  /*4080*/  IMAD.U32 R9, RZ, RZ, UR17 ;  /* 0x00000011ff097e24 */ /* 0x000fe2000f8e00ff */
[----:B------:R-:W-:Y:S03]  /*4090*/  BSSY.RECONVERGENT B0, `(.L_x_76) ;  /* 0x0000012000007945 */ /* 0x000fe60003800200 */
[----:B------:R-:W-:-:S04]  /*40a0*/  IMAD R6, R7, UR17, R4 ;  /* 0x0000001107067c24 */ /* 0x000fc8000f8e0204 */
[----:B------:R-:W-:-:S04]  /*40b0*/  IMAD R6, R6, 0x4, R5 ;  /* 0x0000000406067824 */ /* 0x000fc800078e0205 */
[----:B------:R-:W-:Y:S01]  /*40c0*/  IMAD R9, R9, 0x4, R6 ;  /* 0x0000000409097824 */ /* 0x000fe200078e0206 */
[----:B------:R-:W0:Y:S02]  /*40d0*/  LDS R8, [R6] ;  /* 0x0000000006087984 */ /* 0x000e240000000800 */
[----:B0-----:R-:W-:-:S04]  /*40e0*/  FSETP.GEU.AND P1, PT, R8, UR23, PT ;  /* 0x0000001708007c0b */ /* 0x001fc8000bf2e000 */
[----:B------:R-:W-:-:S13]  /*40f0*/  FSETP.LTU.OR P1, PT, R8, RZ, P1 ;  /* 0x000000ff0800720b */ /* 0x000fda0000f29400 */
[----:B------:R-:W-:Y:S05]  /*4100*/  @P1 BRA `(.L_x_77) ;  /* 0x0000000000281947 */ /* 0x000fea0003800000 */
[----:B------:R-:W0:Y:S01]  /*4110*/  S2UR UR13, SR_CgaCtaId ;  /* 0x00000000000d79c3 */ /* 0x000e220000008800 */
[----:B------:R-:W1:Y:S01]  /*4120*/  F2I.TRUNC.NTZ R5, R8 ;  /* 0x0000000800057305 */ /* 0x000e62000020f100 */
[----:B------:R-:W-:Y:S01]  /*4130*/  UMOV UR12, 0x400 ;  /* 0x00000400000c7882 */ /* 0x000fe20000000000 */
[----:B-1----:R-:W-:Y:S01]  /*4140*/  IMAD R6, R5, UR21, R10 ;  /* 0x0000001505067c24 */ /* 0x002fe2000f8e020a */
[----:B0-----:R-:W-:-:S06]  /*4150*/  ULEA UR12, UR13, UR12, 0x18 ;  /* 0x0000000c0d0c7291 */ /* 0x001fcc000f8ec0ff */
[----:B------:R-:W-:-:S05]  /*4160*/  IMAD.U32 R5, RZ, RZ, UR12 ;  /* 0x0000000cff057e24 */ /* 0x000fca000f8e00ff */
[----:B------:R-:W-:-:S05]  /*4170*/  LEA R6, R6, R5, 0x2 ;  /* 0x0000000506067211 */ /* 0x000fca00078e10ff */
[----:B------:R-:W0:Y:S02]  /*4180*/  LDS R7, [R6] ;  /* 0x0000000006077984 */ /* 0x000e240000000800 */
[----:B0-----:R-:W-:-:S05]  /*4190*/  FADD R7, R7, 1 ;  /* 0x3f80000007077421 */ /* 0x001fca0000000000 */
[----:B------:R0:W-:Y:S02]  /*41a0*/  STS [R6], R7 ;  /* 0x0000000706007388 */ /* 0x0001e40000000800 */
.L_x_77:
[----:B------:R-:W-:Y:S05]  /*41b0*/  BSYNC.RECONVERGENT B0 ;  /* 0x0000000000007941 */ /* 0x000fea0003800200 */
.L_x_76:
[----:B------:R-:W1:Y:S01]  /*41c0*/  LDS R8, [R9] ;  /* 0x0000000009087984 */ /* 0x000e620000000800 */
[----:B0-----:R-:W-:Y:S01]  /*41d0*/  IMAD.U32 R6, RZ, RZ, UR17 ;  /* 0x00000011ff067e24 */ /* 0x001fe2000f8e00ff */
[----:B------:R-:W-:Y:S03]  /*41e0*/  BSSY.RECONVERGENT B0, `(.L_x_78) ;  /* 0x000000f000007945 */ /* 0x000fe60003800200 */
[----:B------:R-:W-:Y:S01]  /*41f0*/  IMAD R13, R6, 0x4, R9 ;  /* 0x00000004060d7824 */ /* 0x000fe200078e0209 */
[----:B-1----:R-:W-:-:S04]  /*4200*/  FSETP.GEU.AND P1, PT, R8, UR23, PT ;  /* 0x0000001708007c0b */ /* 0x002fc8000bf2e000 */
        /* <DEDUP_REMOVED lines=12> */
.L_x_79:
[----:B------:R-:W-:Y:S05]  /*42d0*/  BSYNC.RECONVERGENT B0 ;  /* 0x0000000000007941 */ /* 0x000fea0003800200 */
.L_x_78:
[----:B------:R-:W1:Y:S01]  /*42e0*/  LDS R9, [R13] ;  /* 0x000000000d097984 */ /* 0x000e620000000800 */
[----:B------:R-:W-:Y:S01]  /*42f0*/  MOV R8, UR17 ;  /* 0x0000001100087c02 */ /* 0x000fe20008000f00 */
[----:B------:R-:W-:Y:S04]  /*4300*/  BSSY.RECONVERGENT B0, `(.L_x_80) ;  /* 0x000000f000007945 */ /* 0x000fe80003800200 */
[----:B------:R-:W-:Y:S01]  /*4310*/  IMAD R8, R8, 0x4, R13 ;  /* 0x0000000408087824 */ /* 0x000fe200078e020d */
[----:B-1----:R-:W-:-:S04]  /*4320*/  FSETP.GEU.AND P1, PT, R9, UR23, PT ;  /* 0x0000001709007c0b */ /* 0x002fc8000bf2e000 */
        /* <DEDUP_REMOVED lines=12> */
.L_x_81:
[----:B------:R-:W-:Y:S05]  /*43f0*/  BSYNC.RECONVERGENT B0 ;  /* 0x0000000000007941 */ /* 0x000fea0003800200 */
.L_x_80:
[----:B------:R-:W2:Y:S01]  /*4400*/  LDS R8, [R8] ;  /* 0x0000000008087984 */ /* 0x000ea20000000800 */
[----:B------:R-:W-:Y:S01]  /*4410*/  BSSY.RECONVERGENT B0, `(.L_x_82) ;  /* 0x000000e000007945 */ /* 0x000fe20003800200 */
[----:B--2---:R-:W-:-:S04]  /*4420*/  FSETP.GEU.AND P1, PT, R8, UR23, PT ;  /* 0x0000001708007c0b */ /* 0x004fc8000bf2e000 */
[----:B------:R-:W-:-:S13]  /*4430*/  FSETP.LTU.OR P1, PT, R8, RZ, P1 ;  /* 0x000000ff0800720b */ /* 0x000fda0000f29400 */
[----:B------:R-:W-:Y:S05]  /*4440*/  @P1 BRA `(.L_x_83) ;  /* 0x0000000000281947 */ /* 0x000fea0003800000 */
[----:B------:R-:W2:Y:S01]  /*4450*/  S2UR UR13, SR_CgaCtaId ;  /* 0x00000000000d79c3 */ /* 0x000ea20000008800 */
[----:B------:R-:W0:Y:S01]  /*4460*/  F2I.TRUNC.NTZ R5, R8 ;  /* 0x0000000800057305 */ /* 0x000e22000020f100 */
[----:B------:R-:W-:Y:S01]  /*4470*/  UMOV UR12, 0x400 ;  /* 0x00000400000c7882 */ /* 0x000fe20000000000 */
[----:B01----:R-:W-:Y:S01]  /*4480*/  IMAD R6, R5, UR21, R10 ;  /* 0x0000001505067c24 */ /* 0x003fe2000f8e020a */
[----:B--2---:R-:W-:-:S06]  /*4490*/  ULEA UR12, UR13, UR12, 0x18 ;  /* 0x0000000c0d0c7291 */ /* 0x004fcc000f8ec0ff */
[----:B------:R-:W-:-:S05]  /*44a0*/  IMAD.U32 R5, RZ, RZ, UR12 ;  /* 0x0000000cff057e24 */ /* 0x000fca000f8e00ff */
[----:B------:R-:W-:-:S05]  /*44b0*/  LEA R6, R6, R5, 0x2 ;  /* 0x0000000506067211 */ /* 0x000fca00078e10ff */
[----:B------:R-:W0:Y:S02]  /*44c0*/  LDS R7, [R6] ;  /* 0x0000000006077984 */ /* 0x000e240000000800 */
[----:B0-----:R-:W-:-:S05]  /*44d0*/  FADD R7, R7, 1 ;  /* 0x3f80000007077421 */ /* 0x001fca0000000000 */
[----:B------:R2:W-:Y:S02]  /*44e0*/  STS [R6], R7 ;  /* 0x0000000706007388 */ /* 0x0005e40000000800 */
.L_x_83:
[----:B------:R-:W-:Y:S05]  /*44f0*/  BSYNC.RECONVERGENT B0 ;  /* 0x0000000000007941 */ /* 0x000fea0003800200 */
.L_x_82:
[----:B------:R-:W-:-:S04]  /*4500*/  UIADD3 UR10, UPT, UPT, UR10, 0x4, URZ ;  /* 0x000000040a0a7890 */ /* 0x000fc8000fffe0ff */
[----:B------:R-:W-:-:S06]  /*4510*/  UIADD3 UR12, UPT, UPT, UR10, UR18, URZ ;  /* 0x000000120a0c7290 */ /* 0x000fcc000fffe0ff */
[----:B------:R-:W-:-:S13]  /*4520*/  ISETP.NE.AND P1, PT, R2, UR12, PT ;  /* 0x0000000c02007c0c */ /* 0x000fda000bf25270 */
[----:B------:R-:W-:Y:S05]  /*4530*/  @P1 BRA `(.L_x_84) ;  /* 0xfffffff800cc1947 */ /* 0x000fea000383ffff */
.L_x_75:
[----:B------:R-:W-:-:S09]  /*4540*/  ULOP3.LUT UP1, URZ, UR16, 0x2, URZ, 0xc0, !UPT ;  /* 0x0000000210ff7892 */ /* 0x000fd2000f82c0ff */
[----:B------:R-:W-:Y:S05]  /*4550*/  BRA.U !UP1, `(.L_x_85) ;  /* 0x00000001096c7547 */ /* 0x000fea000b800000 */
[----:B------:R-:W3:Y:S01]  /*4560*/  S2UR UR13, SR_CgaCtaId ;  /* 0x00000000000d79c3 */ /* 0x000ee20000008800 */
[----:B------:R-:W-:Y:S01]  /*4570*/  VIADD R5, R12, UR10 ;  /* 0x0000000a0c057c36 */ /* 0x000fe20008000000 */
[----:B------:R-:W-:Y:S01]  /*4580*/  UMOV UR12, 0x400 ;  /* 0x00000400000c7882 */ /* 0x000fe20000000000 */
[----:B012--5:R-:W-:Y:S01]  /*4590*/  IMAD.U32 R7, RZ, RZ, UR17 ;  /* 0x00000011ff077e24 */ /* 0x027fe2000f8e00ff */
[----:B------:R-:W-:Y:S01]  /*45a0*/  UIADD3 UR10, UPT, UPT, UR10, 0x2, URZ ;  /* 0x000000020a0a7890 */ /* 0x000fe2000fffe0ff */
[----:B------:R-:W-:Y:S01]  /*45b0*/  IMAD R5, R5, UR17, R4 ;  /* 0x0000001105057c24 */ /* 0x000fe2000f8e0204 */
[----:B---3--:R-:W-:-:S06]  /*45c0*/  ULEA UR12, UR13, UR12, 0x18 ;  /* 0x0000000c0d0c7291 */ /* 0x008fcc000f8ec0ff */
        /* <DEDUP_REMOVED lines=9> */
[----:B0-----:R-:W-:-:S05]  /*4660*/  @!P1 FADD R6, R6, 1 ;  /* 0x3f80000006069421 */ /* 0x001fca0000000000 */
        /* <DEDUP_REMOVED lines=8> */
[----:B0-----:R-:W-:-:S05]  /*46f0*/  @!P1 FADD R8, R8, 1 ;  /* 0x3f80000008089421 */ /* 0x001fca0000000000 */
[----:B------:R3:W-:Y:S02]  /*4700*/  @!P1 STS [R9], R8 ;  /* 0x0000000809009388 */ /* 0x0007e40000000800 */
.L_x_85:
[----:B------:R-:W4:Y:S01]  /*4710*/  S2UR UR12, SR_CgaCtaId ;  /* 0x00000000000c79c3 */ /* 0x000f220000008800 */
[----:B------:R-:W-:Y:S01]  /*4720*/  VIADD R5, R12, UR10 ;  /* 0x0000000a0c057c36 */ /* 0x000fe20008000000 */
[----:B------:R-:W-:-:S03]  /*4730*/  UMOV UR10, 0x400 ;  /* 0x00000400000a7882 */ /* 0x000fc60000000000 */
[----:B------:R-:W-:Y:S01]  /*4740*/  IMAD R5, R5, UR17, R4 ;  /* 0x0000001105057c24 */ /* 0x000fe2000f8e0204 */
[----:B----4-:R-:W-:-:S06]  /*4750*/  ULEA UR10, UR12, UR10, 0x18 ;  /* 0x0000000a0c0a7291 */ /* 0x010fcc000f8ec0ff */
[----:B------:R-:W-:-:S06]  /*4760*/  LEA R5, R5, UR10, 0x2 ;  /* 0x0000000a05057c11 */ /* 0x000fcc000f8e10ff */
[----:B------:R-:W4:Y:S02]  /*4770*/  LDS R5, [R5] ;  /* 0x0000000005057984 */ /* 0x000f240000000800 */
[----:B----4-:R-:W-:-:S04]  /*4780*/  FSETP.GEU.AND P1, PT, R5, UR23, PT ;  /* 0x0000001705007c0b */ /* 0x010fc8000bf2e000 */
[----:B------:R-:W-:-:S13]  /*4790*/  FSETP.LTU.OR P1, PT, R5, RZ, P1 ;  /* 0x000000ff0500720b */ /* 0x000fda0000f29400 */
[----:B012--5:R-:W0:Y:S02]  /*47a0*/  @!P1 F2I.TRUNC.NTZ R7, R5 ;  /* 0x0000000500079305 */ /* 0x027e24000020f100 */
[----:B0-----:R-:W-:-:S05]  /*47b0*/  @!P1 IMAD R7, R7, UR21, R10 ;  /* 0x0000001507079c24 */ /* 0x001fca000f8e020a */
[----:B------:R-:W-:-:S05]  /*47c0*/  @!P1 LEA R7, R7, UR10, 0x2 ;  /* 0x0000000a07079c11 */ /* 0x000fca000f8e10ff */
[----:B------:R-:W0:Y:S02]  /*47d0*/  @!P1 LDS R4, [R7] ;  /* 0x0000000007049984 */ /* 0x000e240000000800 */
[----:B0-----:R-:W-:-:S05]  /*47e0*/  @!P1 FADD R4, R4, 1 ;  /* 0x3f80000004049421 */ /* 0x001fca0000000000 */
[----:B------:R1:W-:Y:S01]  /*47f0*/  @!P1 STS [R7], R4 ;  /* 0x0000000407009388 */ /* 0x0003e20000000800 */
[----:B------:R-:W-:Y:S05]  /*4800*/  BRA.U UP0, `(.L_x_86) ;  /* 0xfffffff500e07547 */ /* 0x000fea000b83ffff */
.L_x_74:
[----:B------:R-:W2:Y:S02]  /*4810*/  LDCU UR10, c[0x0][0x388] ;  /* 0x00007100ff0a77ac */ /* 0x000ea40008000800 */
[----:B--2---:R-:W-:Y:S01]  /*4820*/  UISETP.GE.AND UP0, UPT, UR10, 0x1, UPT ;  /* 0x000000010a00788c */ /* 0x004fe2000bf06270 */
[----:B------:R-:W-:Y:S08]  /*4830*/  BAR.SYNC.DEFER_BLOCKING 0x0 ;  /* 0x0000000000007b1d */ /* 0x000ff00000010000 */
[----:B------:R-:W-:Y:S05]  /*4840*/  BRA.U !UP0, `(.L_x_87) ;  /* 0x0000000508f07547 */ /* 0x000fea000b800000 */
[----:B------:R-:W-:Y:S01]  /*4850*/  UIADD3 UR4, UPT, UPT, UR10, -0x1, URZ ;  /* 0xffffffff0a047890 */ /* 0x000fe2000fffe0ff */
[----:B01----:R-:W-:-:S03]  /*4860*/  MOV R4, UR26 ;  /* 0x0000001a00047c02 */ /* 0x003fc60008000f00 */
[----:B------:R-:W-:Y:S02]  /*4870*/  UISETP.GE.U32.AND UP0, UPT, UR4, 0x7, UPT ;  /* 0x000000070400788c */ /* 0x000fe4000bf06070 */
[----:B------:R-:W-:Y:S01]  /*4880*/  IMAD R5, R4, UR8, R3 ;  /* 0x0000000804057c24 */ /* 0x000fe2000f8e0203 */
[----:B------:R-:W-:-:S03]  /*4890*/  UMOV UR4, URZ ;  /* 0x000000ff00047c82 */ /* 0x000fc60008000000 */
[----:B------:R-:W-:-:S03]  /*48a0*/  IMAD R6, R5, UR9, R0 ;  /* 0x0000000905067c24 */ /* 0x000fc6000f8e0200 */
[----:B------:R-:W-:Y:S05]  /*48b0*/  BRA.U !UP0, `(.L_x_88) ;  /* 0x0000000108b87547 */ /* 0x000fea000b800000 */
[----:B-----5:R-:W0:Y:S01]  /*48c0*/  LDC R7, c[0x0][0x388] ;  /* 0x0000e200ff077b82 */ /* 0x020e220000000800 */
[----:B------:R-:W-:Y:S01]  /*48d0*/  ULOP3.LUT UR10, UR10, 0x7ffffff8, URZ, 0xc0, !UPT ;  /* 0x7ffffff80a0a7892 */ /* 0x000fe2000f8ec0ff */
[----:B------:R-:W-:-:S06]  /*48e0*/  UMOV UR4, URZ ;  /* 0x000000ff00047c82 */ /* 0x000fcc0008000000 */
[----:B------:R-:W1:Y:S05]  /*48f0*/  LDC.64 R4, c[0x0][0x380] ;  /* 0x0000e000ff047b82 */ /* 0x000e6a0000000a00 */
.L_x_91:
[----:B------:R-:W-:Y:S04]  /*4900*/  BSSY.RECONVERGENT B0, `(.L_x_89) ;  /* 0x0000025000007945 */ /* 0x000fe80003800200 */
[----:B--2---:R-:W-:Y:S05]  /*4910*/  @P0 BRA `(.L_x_90) ;  /* 0x00000000008c0947 */ /* 0x004fea0003800000 */
[----:B------:R-:W2:Y:S01]  /*4920*/  S2UR UR13, SR_CgaCtaId ;  /* 0x00000000000d79c3 */ /* 0x000ea20000008800 */
[----:B---3--:R-:W-:Y:S01]  /*4930*/  IMAD.U32 R9, RZ, RZ, UR4 ;  /* 0x00000004ff097e24 */ /* 0x008fe2000f8e00ff */
[----:B------:R-:W-:Y:S01]  /*4940*/  UMOV UR12, 0x400 ;  /* 0x00000400000c7882 */ /* 0x000fe20000000000 */
[----:B------:R-:W-:Y:S02]  /*4950*/  IMAD.U32 R14, RZ, RZ, UR21 ;  /* 0x00000015ff0e7e24 */ /* 0x000fe4000f8e00ff */
[----:B------:R-:W-:Y:S01]  /*4960*/  IMAD R8, R9, UR21, R10 ;  /* 0x0000001509087c24 */ /* 0x000fe2000f8e020a */
[----:B------:R-:W-:Y:S01]  /*4970*/  MOV R9, UR21 ;  /* 0x0000001500097c02 */ /* 0x000fe20008000f00 */
[----:B------:R-:W-:Y:S01]  /*4980*/  IMAD.U32 R17, RZ, RZ, UR21 ;  /* 0x00000015ff117e24 */ /* 0x000fe2000f8e00ff */
[----:B--2---:R-:W-:-:S06]  /*4990*/  ULEA UR12, UR13, UR12, 0x18 ;  /* 0x0000000c0d0c7291 */ /* 0x004fcc000f8ec0ff */
[----:B------:R-:W-:Y:S01]  /*49a0*/  LEA R13, R8, UR12, 0x2 ;  /* 0x0000000c080d7c11 */ /* 0x000fe2000f8e10ff */
[----:B------:R-:W-:-:S04]  /*49b0*/  IMAD.U32 R8, RZ, RZ, UR21 ;  /* 0x00000015ff087e24 */ /* 0x000fc8000f8e00ff */
[----:B------:R-:W-:Y:S02]  /*49c0*/  IMAD R15, R14, 0x4, R13 ;  /* 0x000000040e0f7824 */ /* 0x000fe400078e020d */
[----:B------:R-:W2:Y:S02]  /*49d0*/  LDS R13, [R13] ;  /* 0x000000000d0d7984 */ /* 0x000ea40000000800 */
[----:B------:R-:W-:Y:S02]  /*49e0*/  IMAD R14, R8, 0x4, R15 ;  /* 0x00000004080e7824 */ /* 0x000fe400078e020f */
[----:B------:R-:W3:Y:S02]  /*49f0*/  LDS R15, [R15] ;  /* 0x000000000f0f7984 */ /* 0x000ee40000000800 */
[----:B------:R-:W-:-:S04]  /*4a00*/  IMAD R16, R9, 0x4, R14 ;  /* 0x0000000409107824 */ /* 0x000fc800078e020e */
[----:B------:R-:W-:Y:S01]  /*4a10*/  IMAD R18, R17, 0x4, R16 ;  /* 0x0000000411127824 */ /* 0x000fe200078e0210 */
[----:B------:R-:W4:Y:S04]  /*4a20*/  LDS R19, [R16] ;  /* 0x0000000010137984 */ /* 0x000f280000000800 */
[----:B------:R-:W-:Y:S01]  /*4a30*/  LEA R20, R9, R18, 0x2 ;  /* 0x0000001209147211 */ /* 0x000fe200078e10ff */
[----:B------:R-:W5:Y:S04]  /*4a40*/  LDS R21, [R18] ;  /* 0x0000000012157984 */ /* 0x000f680000000800 */
[----:B------:R-:W-:Y:S01]  /*4a50*/  IMAD R24, R17, 0x4, R20 ;  /* 0x0000000411187824 */ /* 0x000fe200078e0214 */
[----:B------:R-:W5:Y:S03]  /*4a60*/  LDS R25, [R20] ;  /* 0x0000000014197984 */ /* 0x000f660000000800 */
[----:B------:R-:W-:Y:S01]  /*4a70*/  IMAD R26, R9, 0x4, R24 ;  /* 0x00000004091a7824 */ /* 0x000fe200078e0218 */
[----:B------:R-:W5:Y:S01]  /*4a80*/  LDS R17, [R14] ;  /* 0x000000000e117984 */ /* 0x000f620000000800 */
[----:B0-----:R-:W-:-:S03]  /*4a90*/  IMAD R9, R6, R7, UR4 ;  /* 0x0000000406097e24 */ /* 0x001fc6000f8e0207 */
[----:B------:R-:W0:Y:S01]  /*4aa0*/  LDS R27, [R24] ;  /* 0x00000000181b7984 */ /* 0x000e220000000800 */
[----:B-1----:R-:W-:-:S03]  /*4ab0*/  IMAD.WIDE R8, R9, 0x4, R4 ;  /* 0x0000000409087825 */ /* 0x002fc600078e0204 */
[----:B------:R-:W1:Y:S04]  /*4ac0*/  LDS R29, [R26] ;  /* 0x000000001a1d7984 */ /* 0x000e680000000800 */
[----:B--2---:R2:W-:Y:S04]  /*4ad0*/  STG.E desc[UR14][R8.64], R13 ;  /* 0x0000000d08007986 */ /* 0x0045e8000c10190e */
[----:B---3--:R2:W-:Y:S04]  /*4ae0*/  STG.E desc[UR14][R8.64+0x4], R15 ;  /* 0x0000040f08007986 */ /* 0x0085e8000c10190e */
[----:B----4-:R2:W-:Y:S04]  /*4af0*/  STG.E desc[UR14][R8.64+0xc], R19 ;  /* 0x00000c1308007986 */ /* 0x0105e8000c10190e */
[----:B-----5:R2:W-:Y:S04]  /*4b00*/  STG.E desc[UR14][R8.64+0x10], R21 ;  /* 0x0000101508007986 */ /* 0x0205e8000c10190e */
[----:B------:R2:W-:Y:S04]  /*4b10*/  STG.E desc[UR14][R8.64+0x14], R25 ;  /* 0x0000141908007986 */ /* 0x0005e8000c10190e */
[----:B------:R2:W-:Y:S04]  /*4b20*/  STG.E desc[UR14][R8.64+0x8], R17 ;  /* 0x0000081108007986 */ /* 0x0005e8000c10190e */
[----:B0-----:R2:W-:Y:S04]  /*4b30*/  STG.E desc[UR14][R8.64+0x18], R27 ;  /* 0x0000181b08007986 */ /* 0x0015e8000c10190e */
[----:B-1----:R2:W-:Y:S02]  /*4b40*/  STG.E desc[UR14][R8.64+0x1c], R29 ;  /* 0x00001c1d08007986 */ /* 0x0025e4000c10190e */
.L_x_90:
[----:B------:R-:W-:Y:S05]  /*4b50*/  BSYNC.RECONVERGENT B0 ;  /* 0x0000000000007941 */ /* 0x000fea0003800200 */
.L_x_89:
[----:B------:R-:W-:-:S04]  /*4b60*/  UIADD3 UR4, UPT, UPT, UR4, 0x8, URZ ;  /* 0x0000000804047890 */ /* 0x000fc8000fffe0ff */
[----:B------:R-:W-:-:S09]  /*4b70*/  UISETP.NE.AND UP0, UPT, UR4, UR10, UPT ;  /* 0x0000000a0400728c */ /* 0x000fd2000bf05270 */
[----:B------:R-:W-:Y:S05]  /*4b80*/  BRA.U UP0, `(.L_x_91) ;  /* 0xfffffffd005c7547 */ /* 0x000fea000b83ffff */
[----:B------:R-:W-:-:S05]  /*4b90*/  UMOV UR4, UR10 ;  /* 0x0000000a00047c82 */ /* 0x000fca0008000000 */
.L_x_88:
[----:B------:R-:W-:-:S09]  /*4ba0*/  UISETP.NE.AND UP0, UPT, UR5, URZ, UPT ;  /* 0x000000ff0500728c */ /* 0x000fd2000bf05270 */
[----:B------:R-:W-:Y:S05]  /*4bb0*/  BRA.U !UP0, `(.L_x_87) ;  /* 0x0000000508147547 */ /* 0x000fea000b800000 */
[----:B------:R-:W-:-:S04]  /*4bc0*/  UIADD3 UR10, UPT, UPT, UR5, -0x1, URZ ;  /* 0xffffffff050a7890 */ /* 0x000fc8000fffe0ff */
[----:B------:R-:W-:-:S09]  /*4bd0*/  UISETP.GE.U32.AND UP0, UPT, UR10, 0x3, UPT ;  /* 0x000000030a00788c */ /* 0x000fd2000bf06070 */
[----:B------:R-:W-:Y:S05]  /*4be0*/  BRA.U !UP0, `(.L_x_92) ;  /* 0x0000000108707547 */ /* 0x000fea000b800000 */
[----:B------:R-:W-:Y:S04]  /*4bf0*/  BSSY.RECONVERGENT B0, `(.L_x_93) ;  /* 0x000001a000007945 */ /* 0x000fe80003800200 */
[----:B------:R-:W-:Y:S05]  /*4c00*/  @P0 BRA `(.L_x_94) ;  /* 0x0000000000600947 */ /* 0x000fea0003800000 */
[----:B------:R-:W4:Y:S01]  /*4c10*/  S2UR UR12, SR_CgaCtaId ;  /* 0x00000000000c79c3 */ /* 0x000f220000008800 */
[----:B-1----:R-:W-:Y:S01]  /*4c20*/  IMAD.U32 R5, RZ, RZ, UR4 ;  /* 0x00000004ff057e24 */ /* 0x002fe2000f8e00ff */
[----:B------:R-:W-:Y:S01]  /*4c30*/  UMOV UR10, 0x400 ;  /* 0x00000400000a7882 */ /* 0x000fe20000000000 */
[----:B--23--:R-:W-:Y:S02]  /*4c40*/  IMAD.U32 R8, RZ, RZ, UR21 ;  /* 0x00000015ff087e24 */ /* 0x00cfe4000f8e00ff */
[----:B------:R-:W-:Y:S01]  /*4c50*/  IMAD R4, R5, UR21, R10 ;  /* 0x0000001505047c24 */ /* 0x000fe2000f8e020a */
[----:B------:R-:W-:Y:S01]  /*4c60*/  MOV R5, UR21 ;  /* 0x0000001500057c02 */ /* 0x000fe20008000f00 */
[----:B------:R-:W-:Y:S01]  /*4c70*/  IMAD.U32 R9, RZ, RZ, UR21 ;  /* 0x00000015ff097e24 */ /* 0x000fe2000f8e00ff */
[----:B----4-:R-:W-:-:S06]  /*4c80*/  ULEA UR10, UR12, UR10, 0x18 ;  /* 0x0000000a0c0a7291 */ /* 0x010fcc000f8ec0ff */
[----:B0----5:R-:W-:-:S05]  /*4c90*/  LEA R7, R4, UR10, 0x2 ;  /* 0x0000000a04077c11 */ /* 0x021fca000f8e10ff */
[----:B------:R-:W-:Y:S02]  /*4ca0*/  IMAD R8, R8, 0x4, R7 ;  /* 0x0000000408087824 */ /* 0x000fe400078e0207 */
[----:B------:R-:W0:Y:S02]  /*4cb0*/  LDS R7, [R7] ;  /* 0x0000000007077984 */ /* 0x000e240000000800 */
[----:B------:R-:W-:Y:S02]  /*4cc0*/  IMAD R14, R5, 0x4, R8 ;  /* 0x00000004050e7824 */ /* 0x000fe400078e0208 */
[----:B------:R-:W1:Y:S01]  /*4cd0*/  LDS R13, [R8] ;  /* 0x00000000080d7984 */ /* 0x000e620000000800 */
[----:B------:R-:W2:Y:S01]  /*4ce0*/  LDC.64 R4, c[0x0][0x380] ;  /* 0x0000e000ff047b82 */ /* 0x000ea20000000a00 */
[----:B------:R-:W-:Y:S02]  /*4cf0*/  IMAD R16, R9, 0x4, R14 ;  /* 0x0000000409107824 */ /* 0x000fe400078e020e */
[----:B------:R-:W3:Y:S04]  /*4d00*/  LDS R15, [R14] ;  /* 0x000000000e0f7984 */ /* 0x000ee80000000800 */
[----:B------:R-:W4:Y:S01]  /*4d10*/  LDS R17, [R16] ;  /* 0x0000000010117984 */ /* 0x000f220000000800 */
[----:B------:R-:W0:Y:S02]  /*4d20*/  LDC R9, c[0x0][0x388] ;  /* 0x0000e200ff097b82 */ /* 0x000e240000000800 */
[----:B0-----:R-:W-:-:S04]  /*4d30*/  IMAD R9, R6, R9, UR4 ;  /* 0x0000000406097e24 */ /* 0x001fc8000f8e0209 */
[----:B--2---:R-:W-:-:S05]  /*4d40*/  IMAD.WIDE R4, R9, 0x4, R4 ;  /* 0x0000000409047825 */ /* 0x004fca00078e0204 */
[----:B------:R0:W-:Y:S04]  /*4d50*/  STG.E desc[UR14][R4.64], R7 ;  /* 0x0000000704007986 */ /* 0x0001e8000c10190e */
[----:B-1----:R0:W-:Y:S04]  /*4d60*/  STG.E desc[UR14][R4.64+0x4], R13 ;  /* 0x0000040d04007986 */ /* 0x0021e8000c10190e */
[----:B---3--:R0:W-:Y:S04]  /*4d70*/  STG.E desc[UR14][R4.64+0x8], R15 ;  /* 0x0000080f04007986 */ /* 0x0081e8000c10190e */
[----:B----4-:R0:W-:Y:S02]  /*4d80*/  STG.E desc[UR14][R4.64+0xc], R17 ;  /* 0x00000c1104007986 */ /* 0x0101e4000c10190e */
.L_x_94:
[----:B------:R-:W-:Y:S05]  /*4d90*/  BSYNC.RECONVERGENT B0 ;  /* 0x0000000000007941 */ /* 0x000fea0003800200 */
.L_x_93:
[----:B------:R-:W-:-:S12]  /*4da0*/  UIADD3 UR4, UPT, UPT, UR4, 0x4, URZ ;  /* 0x0000000404047890 */ /* 0x000fd8000fffe0ff */
.L_x_92:
[----:B--23--:R-:W0:Y:S02]  /*4db0*/  LDC R9, c[0x0][0x388] ;  /* 0x0000e200ff097b82 */ /* 0x00ce240000000800 */
[----:B01----:R-:W-:-:S13]  /*4dc0*/  LOP3.LUT P1, R4, R9, 0x3, RZ, 0xc0, !PT ;  /* 0x0000000309047812 */ /* 0x003fda000782c0ff */
[----:B------:R-:W-:Y:S05]  /*4dd0*/  @!P1 BRA `(.L_x_87) ;  /* 0x00000000008c9947 */ /* 0x000fea0003800000 */
[----:B------:R-:W-:-:S13]  /*4de0*/  ISETP.NE.AND P1, PT, R4, 0x1, PT ;  /* 0x000000010400780c */ /* 0x000fda0003f25270 */
[----:B------:R-:W-:Y:S05]  /*4df0*/  @!P1 BRA `(.L_x_95) ;  /* 0x00000000004c9947 */ /* 0x000fea0003800000 */
[----:B------:R-:W-:Y:S04]  /*4e00*/  BSSY.RECONVERGENT B0, `(.L_x_96) ;  /* 0x0000011000007945 */ /* 0x000fe80003800200 */
[----:B------:R-:W-:Y:S05]  /*4e10*/  @P0 BRA `(.L_x_97) ;  /* 0x00000000003c0947 */ /* 0x000fea0003800000 */
[----:B------:R-:W0:Y:S01]  /*4e20*/  S2UR UR12, SR_CgaCtaId ;  /* 0x00000000000c79c3 */ /* 0x000e220000008800 */
[----:B------:R-:W-:Y:S01]  /*4e30*/  MOV R5, UR4 ;  /* 0x0000000400057c02 */ /* 0x000fe20008000f00 */
[----:B------:R-:W-:Y:S01]  /*4e40*/  UMOV UR10, 0x400 ;  /* 0x00000400000a7882 */ /* 0x000fe20000000000 */
[----:B------:R-:W-:Y:S02]  /*4e50*/  IMAD.U32 R8, RZ, RZ, UR21 ;  /* 0x00000015ff087e24 */ /* 0x000fe4000f8e00ff */
[----:B------:R-:W-:Y:S02]  /*4e60*/  IMAD R13, R6, R9, UR4 ;  /* 0x00000004060d7e24 */ /* 0x000fe4000f8e0209 */
[----:B------:R-:W-:Y:S01]  /*4e70*/  IMAD R4, R5, UR21, R10 ;  /* 0x0000001505047c24 */ /* 0x000fe2000f8e020a */
[----:B0-----:R-:W-:-:S06]  /*4e80*/  ULEA UR10, UR12, UR10, 0x18 ;  /* 0x0000000a0c0a7291 */ /* 0x001fcc000f8ec0ff */
[----:B-----5:R-:W-:Y:S02]  /*4e90*/  LEA R7, R4, UR10, 0x2 ;  /* 0x0000000a04077c11 */ /* 0x020fe4000f8e10ff */
[----:B------:R-:W0:Y:S03]  /*4ea0*/  LDC.64 R4, c[0x0][0x380] ;  /* 0x0000e000ff047b82 */ /* 0x000e260000000a00 */
[----:B------:R-:W-:Y:S02]  /*4eb0*/  IMAD R8, R8, 0x4, R7 ;  /* 0x0000000408087824 */ /* 0x000fe400078e0207 */
[----:B------:R-:W1:Y:S04]  /*4ec0*/  LDS R7, [R7] ;  /* 0x0000000007077984 */ /* 0x000e680000000800 */
[----:B------:R-:W2:Y:S01]  /*4ed0*/  LDS R15, [R8] ;  /* 0x00000000080f7984 */ /* 0x000ea20000000800 */
[----:B0-----:R-:W-:-:S05]  /*4ee0*/  IMAD.WIDE R4, R13, 0x4, R4 ;  /* 0x000000040d047825 */ /* 0x001fca00078e0204 */
[----:B-1----:R0:W-:Y:S04]  /*4ef0*/  STG.E desc[UR14][R4.64], R7 ;  /* 0x0000000704007986 */ /* 0x0021e8000c10190e */
[----:B--2---:R0:W-:Y:S02]  /*4f00*/  STG.E desc[UR14][R4.64+0x4], R15 ;  /* 0x0000040f04007986 */ /* 0x0041e4000c10190e */
.L_x_97:
[----:B------:R-:W-:Y:S05]  /*4f10*/  BSYNC.RECONVERGENT B0 ;  /* 0x0000000000007941 */ /* 0x000fea0003800200 */
.L_x_96:
[----:B------:R-:W-:-:S12]  /*4f20*/  UIADD3 UR4, UPT, UPT, UR4, 0x2, URZ ;  /* 0x0000000204047890 */ /* 0x000fd8000fffe0ff */
.L_x_95:
[----:B------:R-:W-:Y:S04]  /*4f30*/  BSSY.RECONVERGENT B0, `(.L_x_87) ;  /* 0x000000d000007945 */ /* 0x000fe80003800200 */
[----:B------:R-:W-:Y:S05]  /*4f40*/  @P4 BRA `(.L_x_98) ;  /* 0x00000000002c4947 */ /* 0x000fea0003800000 */
[----:B------:R-:W1:Y:S01]  /*4f50*/  S2UR UR12, SR_CgaCtaId ;  /* 0x00000000000c79c3 */ /* 0x000e620000008800 */
[----:B0-----:R-:W-:Y:S01]  /*4f60*/  IMAD.U32 R5, RZ, RZ, UR4 ;  /* 0x00000004ff057e24 */ /* 0x001fe2000f8e00ff */
[----:B------:R-:W-:Y:S01]  /*4f70*/  UMOV UR10, 0x400 ;  /* 0x00000400000a7882 */ /* 0x000fe20000000000 */
[----:B------:R-:W-:Y:S02]  /*4f80*/  IMAD R9, R6, R9, UR4 ;  /* 0x0000000406097e24 */ /* 0x000fe4000f8e0209 */
[----:B------:R-:W-:Y:S01]  /*4f90*/  IMAD R4, R5, UR21, R10 ;  /* 0x0000001505047c24 */ /* 0x000fe2000f8e020a */
[----:B-1----:R-:W-:-:S06]  /*4fa0*/  ULEA UR10, UR12, UR10, 0x18 ;  /* 0x0000000a0c0a7291 */ /* 0x002fcc000f8ec0ff */
[----:B-----5:R-:W-:Y:S02]  /*4fb0*/  LEA R7, R4, UR10, 0x2 ;  /* 0x0000000a04077c11 */ /* 0x020fe4000f8e10ff */
[----:B------:R-:W0:Y:S04]  /*4fc0*/  LDC.64 R4, c[0x0][0x380] ;  /* 0x0000e000ff047b82 */ /* 0x000e280000000a00 */
[----:B------:R-:W1:Y:S01]  /*4fd0*/  LDS R7, [R7] ;  /* 0x0000000007077984 */ /* 0x000e620000000800 */
[----:B0-----:R-:W-:-:S05]  /*4fe0*/  IMAD.WIDE R4, R9, 0x4, R4 ;  /* 0x0000000409047825 */ /* 0x001fca00078e0204 */
[----:B-1----:R1:W-:Y:S02]  /*4ff0*/  STG.E desc[UR14][R4.64], R7 ;  /* 0x0000000704007986 */ /* 0x0023e4000c10190e */
.L_x_98:
[----:B------:R-:W-:Y:S05]  /*5000*/  BSYNC.RECONVERGENT B0 ;  /* 0x0000000000007941 */ /* 0x000fea0003800200 */
.L_x_87:
[----:B------:R-:W-:-:S04]  /*5010*/  UIADD3 UR26, UPT, UPT, UR26, 0x1, URZ ;  /* 0x000000011a1a7890 */ /* 0x000fc8000fffe0ff */
[----:B------:R-:W-:-:S09]  /*5020*/  UISETP.NE.AND UP0, UPT, UR26, UR7, UPT ;  /* 0x000000071a00728c */ /* 0x000fd2000bf05270 */
[----:B------:R-:W-:Y:S05]  /*5030*/  BRA.U UP0, `(.L_x_99) ;  /* 0xffffffd100ec7547 */ /* 0x000fea000b83ffff */
[----:B------:R-:W-:Y:S05]  /*5040*/  EXIT ;  /* 0x000000000000794d */ /* 0x000fea0003800000 */
.L_x_100:
[----:B------:R-:W-:-:S00]  /*5050*/  BRA `(.L_x_100) ;  /* 0xfffffffc00fc7947 */ /* 0x000fc0000383ffff */
[----:B------:R-:W-:-:S00]  /*5060*/  NOP ;  /* 0x0000000000007918 */ /* 0x000fc00000000000 */
        /* <DEDUP_REMOVED lines=9> */
.L_x_101:


//--------------------- .nv.shared._Z10ISTOGRAMMAPfiPKfiiiiiiiiii --------------------------
	.section	.nv.shared._Z10ISTOGRAMMAPfiPKfiiiiiiiiii,"aw",@nobits
	.sectionflags	@""
	.align	16
	.zero		1024


//--------------------- .nv.shared.reserved.0     --------------------------
	.section	.nv.shared.reserved.0,"aw",@nobits
	.weak		__nv_reservedSMEM_offset_0_alias
	.size		__nv_reservedSMEM_offset_0_alias, 0, 64
	.other		__nv_reservedSMEM_offset_0_alias,@"STO_CUDA_RESERVED_SHARED STV_DEFAULT"
__nv_reservedSMEM_offset_0_alias:
	.zero		0
	.zero		64


//--------------------- .nv.constant0._Z10ISTOGRAMMAPfiPKfiiiiiiiiii --------------------------
	.section	.nv.constant0._Z10ISTOGRAMMAPfiPKfiiiiiiiiii,"a",@progbits
	.sectionflags	@""
	.align	4
.nv.constant0._Z10ISTOGRAMMAPfiPKfiiiiiiiiii:
	.zero		960


//--------------------- SYMBOLS --------------------------

	.type		.nv.reservedSmem.offset0,@object
	.size		.nv.reservedSmem.offset0,0x4
	.type		.nv.reservedSmem.cap,@object
	.size		.nv.reservedSmem.cap,0x4
